	.target	sm_100a

	.elftype	@"ET_EXEC"


//--------------------- .note.nv.tkinfo           --------------------------
	.section	.note.nv.tkinfo,"",@"SHT_NOTE"
	.sectionflags	@"SHF_NOTE_NV_TKINFO"
	.tkinfo
        /*0018*/ 	.word	0x00000002
        /*0030*/ 	.string	""
        /*0030*/ 	.string	"ptxas"
        /*0030*/ 	.string	"Cuda compilation tools, release 13.0, V13.0.88"
        /*0030*/ 	.string	"Build cuda_13.0.r13.0/compiler.36424714_0"
        /*0030*/ 	.string	"-arch sm_100a -m 64 "



//--------------------- .note.nv.cuinfo           --------------------------
	.section	.note.nv.cuinfo,"",@"SHT_NOTE"
	.sectionflags	@"SHF_NOTE_NV_CUINFO"
        /*0018*/ 	.short	0x0002
        /*001a*/ 	.short	0x0064
        /*001c*/ 	.short	0x0082
	.zero		2


//--------------------- .nv.info                  --------------------------
	.section	.nv.info,"",@"SHT_CUDA_INFO"
	.align	4


	//----- nvinfo : EIATTR_REGCOUNT
	.align		4
        /*0000*/ 	.byte	0x04, 0x2f
        /*0002*/ 	.short	(.L_20 - .L_19)
	.align		4
.L_19:
        /*0004*/ 	.word	index@(_ZN7cutlass13device_kernelINS_4gemm6kernel13GemmUniversalIN4cute5tupleIJiiiiEEENS1_10collective13CollectiveMmaINS1_35MainloopSm100TmaUmmaWarpSpecializedILi3ELi2ELi4ENS5_IJNS4_1CILi1EEENSA_ILi2EEESB_EEEEENS5_IJNSA_ILi64EEENSA_ILi256EEESF_EEENS_12float_e5m2_tENS5_IJlSB_lEEESI_SJ_NS4_8TiledMMAINS4_8MMA_AtomIJNS4_10MMA_TraitsINS4_19SM100_MMA_F8F6F4_SSEJSI_SI_fSF_SG_NS4_17integral_constantINS4_4UMMA5MajorELSQ_0EEESR_NSO_INSP_7ScaleInELSS_0EEEST_EEEEEENS4_6LayoutINS5_IJSB_SB_SB_EEENS5_IJNSA_ILi0EEESY_SY_EEEEENS5_IJNS4_10UnderscoreES11_S11_EEEEENS4_23SM90_TMA_LOAD_MULTICASTENS4_14ComposedLayoutINS4_7SwizzleILi2ELi4ELi3EEENS4_18smem_ptr_flag_bitsILi8EEENSW_INS5_IJNSA_ILi8EEESF_EEENS5_IJSF_SB_EEEEEEEvNS4_8identityENS4_13SM90_TMA_LOADES1E_vS1F_EENS_8epilogue10collective18CollectiveEpilogueINS1I_23Sm100TmaWarpSpecializedILi4ELi2ELi32ELb0ELb0EEEJSH_NS5_IJNSW_ISF_SB_EES1N_EEESI_SJ_SI_SJ_NS1I_6fusion15FusionCallbacksIS1M_NS1P_17LinearCombinationISI_fSI_fLNS_15FloatRoundStyleE2EEESH_S1O_JEEENS4_5SM1004TMEM4LOAD26SM100_TMEM_LOAD_16dp32b32xES1G_S1E_NS4_39AutoVectorizingCopyWithAssumedAlignmentILi128EEENS4_14SM90_TMA_STOREES1E_S20_S20_EEEvvEEEEvNT_6ParamsE)
        /*0008*/ 	.word	0x00000075


	//----- nvinfo : EIATTR_FRAME_SIZE
	.align		4
.L_20:
        /*000c*/ 	.byte	0x04, 0x11
        /*000e*/ 	.short	(.L_22 - .L_21)
	.align		4
.L_21:
        /*0010*/ 	.word	index@($__internal_2_$__cuda_sm10x_tcgen05_guardrail_trap_unallocated_columns_being_dealloced)
        /*0014*/ 	.word	0x00000000


	//----- nvinfo : EIATTR_FRAME_SIZE
	.align		4
.L_22:
        /*0018*/ 	.byte	0x04, 0x11
        /*001a*/ 	.short	(.L_24 - .L_23)
	.align		4
.L_23:
        /*001c*/ 	.word	index@($__internal_1_$__cuda_sm10x_tcgen05_guardrail_trap_phase_invalid_during_alloc)
        /*0020*/ 	.word	0x00000000


	//----- nvinfo : EIATTR_FRAME_SIZE
	.align		4
.L_24:
        /*0024*/ 	.byte	0x04, 0x11
        /*0026*/ 	.short	(.L_26 - .L_25)
	.align		4
.L_25:
        /*0028*/ 	.word	index@($__internal_0_$__cuda_sm10x_tcgen05_guardrail_trap_col_being_dealloced_not_returned_by_alloc)
        /*002c*/ 	.word	0x00000000


	//----- nvinfo : EIATTR_FRAME_SIZE
	.align		4
.L_26:
        /*0030*/ 	.byte	0x04, 0x11
        /*0032*/ 	.short	(.L_28 - .L_27)
	.align		4
.L_27:
        /*0034*/ 	.word	index@(_ZN7cutlass13device_kernelINS_4gemm6kernel13GemmUniversalIN4cute5tupleIJiiiiEEENS1_10collective13CollectiveMmaINS1_35MainloopSm100TmaUmmaWarpSpecializedILi3ELi2ELi4ENS5_IJNS4_1CILi1EEENSA_ILi2EEESB_EEEEENS5_IJNSA_ILi64EEENSA_ILi256EEESF_EEENS_12float_e5m2_tENS5_IJlSB_lEEESI_SJ_NS4_8TiledMMAINS4_8MMA_AtomIJNS4_10MMA_TraitsINS4_19SM100_MMA_F8F6F4_SSEJSI_SI_fSF_SG_NS4_17integral_constantINS4_4UMMA5MajorELSQ_0EEESR_NSO_INSP_7ScaleInELSS_0EEEST_EEEEEENS4_6LayoutINS5_IJSB_SB_SB_EEENS5_IJNSA_ILi0EEESY_SY_EEEEENS5_IJNS4_10UnderscoreES11_S11_EEEEENS4_23SM90_TMA_LOAD_MULTICASTENS4_14ComposedLayoutINS4_7SwizzleILi2ELi4ELi3EEENS4_18smem_ptr_flag_bitsILi8EEENSW_INS5_IJNSA_ILi8EEESF_EEENS5_IJSF_SB_EEEEEEEvNS4_8identityENS4_13SM90_TMA_LOADES1E_vS1F_EENS_8epilogue10collective18CollectiveEpilogueINS1I_23Sm100TmaWarpSpecializedILi4ELi2ELi32ELb0ELb0EEEJSH_NS5_IJNSW_ISF_SB_EES1N_EEESI_SJ_SI_SJ_NS1I_6fusion15FusionCallbacksIS1M_NS1P_17LinearCombinationISI_fSI_fLNS_15FloatRoundStyleE2EEESH_S1O_JEEENS4_5SM1004TMEM4LOAD26SM100_TMEM_LOAD_16dp32b32xES1G_S1E_NS4_39AutoVectorizingCopyWithAssumedAlignmentILi128EEENS4_14SM90_TMA_STOREES1E_S20_S20_EEEvvEEEEvNT_6ParamsE)
        /*0038*/ 	.word	0x00000000


	//----- nvinfo : EIATTR_MIN_STACK_SIZE
	.align		4
.L_28:
        /*003c*/ 	.byte	0x04, 0x12
        /*003e*/ 	.short	(.L_30 - .L_29)
	.align		4
.L_29:
        /*0040*/ 	.word	index@(_ZN7cutlass13device_kernelINS_4gemm6kernel13GemmUniversalIN4cute5tupleIJiiiiEEENS1_10collective13CollectiveMmaINS1_35MainloopSm100TmaUmmaWarpSpecializedILi3ELi2ELi4ENS5_IJNS4_1CILi1EEENSA_ILi2EEESB_EEEEENS5_IJNSA_ILi64EEENSA_ILi256EEESF_EEENS_12float_e5m2_tENS5_IJlSB_lEEESI_SJ_NS4_8TiledMMAINS4_8MMA_AtomIJNS4_10MMA_TraitsINS4_19SM100_MMA_F8F6F4_SSEJSI_SI_fSF_SG_NS4_17integral_constantINS4_4UMMA5MajorELSQ_0EEESR_NSO_INSP_7ScaleInELSS_0EEEST_EEEEEENS4_6LayoutINS5_IJSB_SB_SB_EEENS5_IJNSA_ILi0EEESY_SY_EEEEENS5_IJNS4_10UnderscoreES11_S11_EEEEENS4_23SM90_TMA_LOAD_MULTICASTENS4_14ComposedLayoutINS4_7SwizzleILi2ELi4ELi3EEENS4_18smem_ptr_flag_bitsILi8EEENSW_INS5_IJNSA_ILi8EEESF_EEENS5_IJSF_SB_EEEEEEEvNS4_8identityENS4_13SM90_TMA_LOADES1E_vS1F_EENS_8epilogue10collective18CollectiveEpilogueINS1I_23Sm100TmaWarpSpecializedILi4ELi2ELi32ELb0ELb0EEEJSH_NS5_IJNSW_ISF_SB_EES1N_EEESI_SJ_SI_SJ_NS1I_6fusion15FusionCallbacksIS1M_NS1P_17LinearCombinationISI_fSI_fLNS_15FloatRoundStyleE2EEESH_S1O_JEEENS4_5SM1004TMEM4LOAD26SM100_TMEM_LOAD_16dp32b32xES1G_S1E_NS4_39AutoVectorizingCopyWithAssumedAlignmentILi128EEENS4_14SM90_TMA_STOREES1E_S20_S20_EEEvvEEEEvNT_6ParamsE)
        /*0044*/ 	.word	0x00000000
.L_30:


//--------------------- .nv.compat                --------------------------
	.section	.nv.compat,"",@"SHT_CUDA_COMPAT_INFO"
	.align	4
        /*0000*/ 	.byte	0x02, 0x09, 0x01, 0x00, 0x02, 0x02, 0x02, 0x00, 0x02, 0x05, 0x05, 0x00, 0x03, 0x07, 0x01, 0x01
        /*0010*/ 	.byte	0x02, 0x03, 0x01, 0x00, 0x02, 0x06, 0x01, 0x00, 0x04, 0x0b, 0x08, 0x00, 0x09, 0x00, 0x00, 0x00
        /*0020*/ 	.byte	0x00, 0x00, 0x00, 0x00


//--------------------- .nv.info._ZN7cutlass13device_kernelINS_4gemm6kernel13GemmUniversalIN4cute5tupleIJiiiiEEENS1_10collective13CollectiveMmaINS1_35MainloopSm100TmaUmmaWarpSpecializedILi3ELi2ELi4ENS5_IJNS4_1CILi1EEENSA_ILi2EEESB_EEEEENS5_IJNSA_ILi64EEENSA_ILi256EEESF_EEENS_12float_e5m2_tENS5_IJlSB_lEEESI_SJ_NS4_8TiledMMAINS4_8MMA_AtomIJNS4_10MMA_TraitsINS4_19SM100_MMA_F8F6F4_SSEJSI_SI_fSF_SG_NS4_17integral_constantINS4_4UMMA5MajorELSQ_0EEESR_NSO_INSP_7ScaleInELSS_0EEEST_EEEEEENS4_6LayoutINS5_IJSB_SB_SB_EEENS5_IJNSA_ILi0EEESY_SY_EEEEENS5_IJNS4_10UnderscoreES11_S11_EEEEENS4_23SM90_TMA_LOAD_MULTICASTENS4_14ComposedLayoutINS4_7SwizzleILi2ELi4ELi3EEENS4_18smem_ptr_flag_bitsILi8EEENSW_INS5_IJNSA_ILi8EEESF_EEENS5_IJSF_SB_EEEEEEEvNS4_8identityENS4_13SM90_TMA_LOADES1E_vS1F_EENS_8epilogue10collective18CollectiveEpilogueINS1I_23Sm100TmaWarpSpecializedILi4ELi2ELi32ELb0ELb0EEEJSH_NS5_IJNSW_ISF_SB_EES1N_EEESI_SJ_SI_SJ_NS1I_6fusion15FusionCallbacksIS1M_NS1P_17LinearCombinationISI_fSI_fLNS_15FloatRoundStyleE2EEESH_S1O_JEEENS4_5SM1004TMEM4LOAD26SM100_TMEM_LOAD_16dp32b32xES1G_S1E_NS4_39AutoVectorizingCopyWithAssumedAlignmentILi128EEENS4_14SM90_TMA_STOREES1E_S20_S20_EEEvvEEEEvNT_6ParamsE --------------------------
	.section	.nv.info._ZN7cutlass13device_kernelINS_4gemm6kernel13GemmUniversalIN4cute5tupleIJiiiiEEENS1_10collective13CollectiveMmaINS1_35MainloopSm100TmaUmmaWarpSpecializedILi3ELi2ELi4ENS5_IJNS4_1CILi1EEENSA_ILi2EEESB_EEEEENS5_IJNSA_ILi64EEENSA_ILi256EEESF_EEENS_12float_e5m2_tENS5_IJlSB_lEEESI_SJ_NS4_8TiledMMAINS4_8MMA_AtomIJNS4_10MMA_TraitsINS4_19SM100_MMA_F8F6F4_SSEJSI_SI_fSF_SG_NS4_17integral_constantINS4_4UMMA5MajorELSQ_0EEESR_NSO_INSP_7ScaleInELSS_0EEEST_EEEEEENS4_6LayoutINS5_IJSB_SB_SB_EEENS5_IJNSA_ILi0EEESY_SY_EEEEENS5_IJNS4_10UnderscoreES11_S11_EEEEENS4_23SM90_TMA_LOAD_MULTICASTENS4_14ComposedLayoutINS4_7SwizzleILi2ELi4ELi3EEENS4_18smem_ptr_flag_bitsILi8EEENSW_INS5_IJNSA_ILi8EEESF_EEENS5_IJSF_SB_EEEEEEEvNS4_8identityENS4_13SM90_TMA_LOADES1E_vS1F_EENS_8epilogue10collective18CollectiveEpilogueINS1I_23Sm100TmaWarpSpecializedILi4ELi2ELi32ELb0ELb0EEEJSH_NS5_IJNSW_ISF_SB_EES1N_EEESI_SJ_SI_SJ_NS1I_6fusion15FusionCallbacksIS1M_NS1P_17LinearCombinationISI_fSI_fLNS_15FloatRoundStyleE2EEESH_S1O_JEEENS4_5SM1004TMEM4LOAD26SM100_TMEM_LOAD_16dp32b32xES1G_S1E_NS4_39AutoVectorizingCopyWithAssumedAlignmentILi128EEENS4_14SM90_TMA_STOREES1E_S20_S20_EEEvvEEEEvNT_6ParamsE,"",@"SHT_CUDA_INFO"
	.sectionflags	@""
	.align	4


	//----- nvinfo : EIATTR_CUDA_API_VERSION
	.align		4
        /*0000*/ 	.byte	0x04, 0x37
        /*0002*/ 	.short	(.L_32 - .L_31)
.L_31:
        /*0004*/ 	.word	0x00000082


	//----- nvinfo : EIATTR_KPARAM_INFO
	.align		4
.L_32:
        /*0008*/ 	.byte	0x04, 0x17
        /*000a*/ 	.short	(.L_34 - .L_33)
.L_33:
        /*000c*/ 	.word	0x00000000
        /*0010*/ 	.short	0x0000
        /*0012*/ 	.short	0x0000
        /*0014*/ 	.byte	0x00, 0xf0, 0x01, 0x20


	//----- nvinfo : EIATTR_AT_ENTRY_FRAGMENTS
	.align		4
.L_34:
        /*0018*/ 	.byte	0x04, 0x4f
        /*001a*/ 	.short	(.L_36 - .L_35)


	//   ....[0]....
.L_35:
        /*001c*/ 	.word	0x00000006


	//----- nvinfo : EIATTR_RESERVED_SMEM_USED
	.align		4
.L_36:
        /*0020*/ 	.byte	0x01, 0x41
	.zero		2


	//----- nvinfo : EIATTR_SPARSE_MMA_MASK
	.align		4
        /*0024*/ 	.byte	0x03, 0x50
        /*0026*/ 	.short	0x0000


	//----- nvinfo : EIATTR_TCGEN05_1CTA_USED
	.align		4
        /*0028*/ 	.byte	0x01, 0x51
	.zero		2


	//----- nvinfo : EIATTR_MAXREG_COUNT
	.align		4
        /*002c*/ 	.byte	0x03, 0x1b
        /*002e*/ 	.short	0x00ff


	//----- nvinfo : EIATTR_NUM_BARRIERS
	.align		4
        /*0030*/ 	.byte	0x02, 0x4c
        /*0032*/ 	.byte	0x07
	.zero		1


	//----- nvinfo : EIATTR_EXTERNS
	.align		4
        /*0034*/ 	.byte	0x04, 0x0f
        /*0036*/ 	.short	(.L_38 - .L_37)


	//   ....[0]....
	.align		4
.L_37:
        /*0038*/ 	.word	index@(__assertfail)


	//----- nvinfo : EIATTR_MERCURY_ISA_VERSION
	.align		4
.L_38:
        /*003c*/ 	.byte	0x03, 0x5f
        /*003e*/ 	.short	0x0101


	//----- nvinfo : EIATTR_INT_WARP_WIDE_INSTR_OFFSETS
	.align		4
        /*0040*/ 	.byte	0x04, 0x31
        /*0042*/ 	.short	(.L_40 - .L_39)


	//   ....[0]....
.L_39:
        /*0044*/ 	.word	0x00003b60


	//   ....[1]....
        /*0048*/ 	.word	0x00003b80


	//   ....[2]....
        /*004c*/ 	.word	0x00003bb0


	//   ....[3]....
        /*0050*/ 	.word	0x00004730


	//   ....[4]....
        /*0054*/ 	.word	0x000047a0


	//   ....[5]....
        /*0058*/ 	.word	0x00004870


	//   ....[6]....
        /*005c*/ 	.word	0x000048f0


	//   ....[7]....
        /*0060*/ 	.word	0x000049e0


	//   ....[8]....
        /*0064*/ 	.word	0x00004a60


	//   ....[9]....
        /*0068*/ 	.word	0x00004b40


	//   ....[10]....
        /*006c*/ 	.word	0x00004bf0


	//----- nvinfo : EIATTR_COOP_GROUP_MASK_REGIDS
	.align		4
.L_40:
        /*0070*/ 	.byte	0x04, 0x29
        /*0072*/ 	.short	(.L_42 - .L_41)


	//   ....[0]....
.L_41:
        /*0074*/ 	.word	0xffffffff


	//   ....[1]....
        /*0078*/ 	.word	0xffffffff


	//   ....[2]....
        /*007c*/ 	.word	0xffffffff


	//   ....[3]....
        /*0080*/ 	.word	0xffffffff


	//   ....[4]....
        /*0084*/ 	.word	0xffffffff


	//   ....[5]....
        /*0088*/ 	.word	0xffffffff


	//   ....[6]....
        /*008c*/ 	.word	0xffffffff


	//   ....[7]....
        /*0090*/ 	.word	0xffffffff


	//   ....[8]....
        /*0094*/ 	.word	0xffffffff


	//   ....[9]....
        /*0098*/ 	.word	0xffffffff


	//   ....[10]....
        /*009c*/ 	.word	0xffffffff


	//   ....[11]....
        /*00a0*/ 	.word	0xffffffff


	//   ....[12]....
        /*00a4*/ 	.word	0xffffffff


	//   ....[13]....
        /*00a8*/ 	.word	0xffffffff


	//----- nvinfo : EIATTR_COOP_GROUP_INSTR_OFFSETS
	.align		4
.L_42:
        /*00ac*/ 	.byte	0x04, 0x28
        /*00ae*/ 	.short	(.L_44 - .L_43)


	//   ....[0]....
.L_43:
        /*00b0*/ 	.word	0x00000080


	//   ....[1]....
        /*00b4*/ 	.word	0x000004f0


	//   ....[2]....
        /*00b8*/ 	.word	0x00000680


	//   ....[3]....
        /*00bc*/ 	.word	0x00000820


	//   ....[4]....
        /*00c0*/ 	.word	0x00000920


	//   ....[5]....
        /*00c4*/ 	.word	0x00000a90


	//   ....[6]....
        /*00c8*/ 	.word	0x00000c30


	//   ....[7]....
        /*00cc*/ 	.word	0x00000de0


	//   ....[8]....
        /*00d0*/ 	.word	0x00001fe0


	//   ....[9]....
        /*00d4*/ 	.word	0x00002e30


	//   ....[10]....
        /*00d8*/ 	.word	0x00003040


	//   ....[11]....
        /*00dc*/ 	.word	0x00003070


	//   ....[12]....
        /*00e0*/ 	.word	0x00003a40


	//   ....[13]....
        /*00e4*/ 	.word	0x00003c70


	//----- nvinfo : EIATTR_VRC_CTA_INIT_COUNT
	.align		4
.L_44:
        /*00e8*/ 	.byte	0x02, 0x4a
        /*00ea*/ 	.byte	0x80
	.zero		1


	//----- nvinfo : EIATTR_SYSCALL_OFFSETS
	.align		4
        /*00ec*/ 	.byte	0x04, 0x46
        /*00ee*/ 	.short	(.L_46 - .L_45)


	//   ....[0]....
.L_45:
        /*00f0*/ 	.word	0x00005880


	//   ....[1]....
        /*00f4*/ 	.word	0x000059c0


	//   ....[2]....
        /*00f8*/ 	.word	0x000061f0


	//   ....[3]....
        /*00fc*/ 	.word	0x00006f80


	//   ....[4]....
        /*0100*/ 	.word	0x00007cd0


	//   ....[5]....
        /*0104*/ 	.word	0x00008a50


	//----- nvinfo : EIATTR_MBARRIER_INSTR_OFFSETS
	.align		4
.L_46:
        /*0108*/ 	.byte	0x04, 0x39
        /*010a*/ 	.short	(.L_48 - .L_47)


	//   ....[0]....
.L_47:
        /*010c*/ 	.word	0x00000610
        /*0110*/ 	.word	0x000000ff
        /*0114*/ 	.word	0x00000000
        /*0118*/ 	.short	0x0100
        /*011a*/ 	.byte	0x04
	.zero		1


	//   ....[1]....
        /*011c*/ 	.word	0x00000620
        /*0120*/ 	.word	0x000000ff
        /*0124*/ 	.word	0x00000018
        /*0128*/ 	.short	0x0100
        /*012a*/ 	.byte	0x04
	.zero		1


	//   ....[2]....
        /*012c*/ 	.word	0x00000630
        /*0130*/ 	.word	0x000000ff
        /*0134*/ 	.word	0x00000008
        /*0138*/ 	.short	0x0100
        /*013a*/ 	.byte	0x04
	.zero		1


	//   ....[3]....
        /*013c*/ 	.word	0x00000640
        /*0140*/ 	.word	0x000000ff
        /*0144*/ 	.word	0x00000020
        /*0148*/ 	.short	0x0100
        /*014a*/ 	.byte	0x04
	.zero		1


	//   ....[4]....
        /*014c*/ 	.word	0x00000650
        /*0150*/ 	.word	0x000000ff
        /*0154*/ 	.word	0x00000010
        /*0158*/ 	.short	0x0100
        /*015a*/ 	.byte	0x04
	.zero		1


	//   ....[5]....
        /*015c*/ 	.word	0x00000660
        /*0160*/ 	.word	0x000000ff
        /*0164*/ 	.word	0x00000028
        /*0168*/ 	.short	0x0100
        /*016a*/ 	.byte	0x04
	.zero		1


	//   ....[6]....
        /*016c*/ 	.word	0x00000790
        /*0170*/ 	.word	0x000000ff
        /*0174*/ 	.word	0x00000030
        /*0178*/ 	.short	0x0100
        /*017a*/ 	.byte	0x04
	.zero		1


	//   ....[7]....
        /*017c*/ 	.word	0x000007a0
        /*0180*/ 	.word	0x000000ff
        /*0184*/ 	.word	0x00000050
        /*0188*/ 	.short	0x0100
        /*018a*/ 	.byte	0x04
	.zero		1


	//   ....[8]....
        /*018c*/ 	.word	0x000007b0
        /*0190*/ 	.word	0x000000ff
        /*0194*/ 	.word	0x00000038
        /*0198*/ 	.short	0x0100
        /*019a*/ 	.byte	0x04
	.zero		1


	//   ....[9]....
        /*019c*/ 	.word	0x000007c0
        /*01a0*/ 	.word	0x000000ff
        /*01a4*/ 	.word	0x00000058
        /*01a8*/ 	.short	0x0100
        /*01aa*/ 	.byte	0x04
	.zero		1


	//   ....[10]....
        /*01ac*/ 	.word	0x000007d0
        /*01b0*/ 	.word	0x000000ff
        /*01b4*/ 	.word	0x00000040
        /*01b8*/ 	.short	0x0100
        /*01ba*/ 	.byte	0x04
	.zero		1


	//   ....[11]....
        /*01bc*/ 	.word	0x000007e0
        /*01c0*/ 	.word	0x000000ff
        /*01c4*/ 	.word	0x00000060
        /*01c8*/ 	.short	0x0100
        /*01ca*/ 	.byte	0x04
	.zero		1


	//   ....[12]....
        /*01cc*/ 	.word	0x000007f0
        /*01d0*/ 	.word	0x000000ff
        /*01d4*/ 	.word	0x00000048
        /*01d8*/ 	.short	0x0100
        /*01da*/ 	.byte	0x04
	.zero		1


	//   ....[13]....
        /*01dc*/ 	.word	0x00000800
        /*01e0*/ 	.word	0x000000ff
        /*01e4*/ 	.word	0x00000068
        /*01e8*/ 	.short	0x0100
        /*01ea*/ 	.byte	0x04
	.zero		1


	//   ....[14]....
        /*01ec*/ 	.word	0x000008f0
        /*01f0*/ 	.word	0x000000ff
        /*01f4*/ 	.word	0x00000070
        /*01f8*/ 	.short	0x0100
        /*01fa*/ 	.byte	0x06
	.zero		1


	//   ....[15]....
        /*01fc*/ 	.word	0x00000900
        /*0200*/ 	.word	0x000000ff
        /*0204*/ 	.word	0x00000078
        /*0208*/ 	.short	0x0100
        /*020a*/ 	.byte	0x06
	.zero		1


	//   ....[16]....
        /*020c*/ 	.word	0x00000a40
        /*0210*/ 	.word	0x000000ff
        /*0214*/ 	.word	0x00000080
        /*0218*/ 	.short	0x0100
        /*021a*/ 	.byte	0x06
	.zero		1


	//   ....[17]....
        /*021c*/ 	.word	0x00000a50
        /*0220*/ 	.word	0x000000ff
        /*0224*/ 	.word	0x00000090
        /*0228*/ 	.short	0x0100
        /*022a*/ 	.byte	0x06
	.zero		1


	//   ....[18]....
        /*022c*/ 	.word	0x00000a60
        /*0230*/ 	.word	0x000000ff
        /*0234*/ 	.word	0x00000088
        /*0238*/ 	.short	0x0100
        /*023a*/ 	.byte	0x06
	.zero		1


	//   ....[19]....
        /*023c*/ 	.word	0x00000a70
        /*0240*/ 	.word	0x000000ff
        /*0244*/ 	.word	0x00000098
        /*0248*/ 	.short	0x0100
        /*024a*/ 	.byte	0x06
	.zero		1


	//   ....[20]....
        /*024c*/ 	.word	0x00000ba0
        /*0250*/ 	.word	0x000000ff
        /*0254*/ 	.word	0x000000a0
        /*0258*/ 	.short	0x0100
        /*025a*/ 	.byte	0x04
	.zero		1


	//   ....[21]....
        /*025c*/ 	.word	0x00000bb0
        /*0260*/ 	.word	0x000000ff
        /*0264*/ 	.word	0x000000c0
        /*0268*/ 	.short	0x0100
        /*026a*/ 	.byte	0x04
	.zero		1


	//   ....[22]....
        /*026c*/ 	.word	0x00000bc0
        /*0270*/ 	.word	0x000000ff
        /*0274*/ 	.word	0x000000a8
        /*0278*/ 	.short	0x0100
        /*027a*/ 	.byte	0x04
	.zero		1


	//   ....[23]....
        /*027c*/ 	.word	0x00000bd0
        /*0280*/ 	.word	0x000000ff
        /*0284*/ 	.word	0x000000c8
        /*0288*/ 	.short	0x0100
        /*028a*/ 	.byte	0x04
	.zero		1


	//   ....[24]....
        /*028c*/ 	.word	0x00000be0
        /*0290*/ 	.word	0x000000ff
        /*0294*/ 	.word	0x000000b0
        /*0298*/ 	.short	0x0100
        /*029a*/ 	.byte	0x04
	.zero		1


	//   ....[25]....
        /*029c*/ 	.word	0x00000bf0
        /*02a0*/ 	.word	0x000000ff
        /*02a4*/ 	.word	0x000000d0
        /*02a8*/ 	.short	0x0100
        /*02aa*/ 	.byte	0x04
	.zero		1


	//   ....[26]....
        /*02ac*/ 	.word	0x00000c00
        /*02b0*/ 	.word	0x000000ff
        /*02b4*/ 	.word	0x000000b8
        /*02b8*/ 	.short	0x0100
        /*02ba*/ 	.byte	0x04
	.zero		1


	//   ....[27]....
        /*02bc*/ 	.word	0x00000c10
        /*02c0*/ 	.word	0x000000ff
        /*02c4*/ 	.word	0x000000d8
        /*02c8*/ 	.short	0x0100
        /*02ca*/ 	.byte	0x04
	.zero		1


	//   ....[28]....
        /*02cc*/ 	.word	0x00000d00
        /*02d0*/ 	.word	0x000000ff
        /*02d4*/ 	.word	0x000000e0
        /*02d8*/ 	.short	0x0100
        /*02da*/ 	.byte	0x04
	.zero		1


	//   ....[29]....
        /*02dc*/ 	.word	0x00000d10
        /*02e0*/ 	.word	0x000000ff
        /*02e4*/ 	.word	0x000000f0
        /*02e8*/ 	.short	0x0100
        /*02ea*/ 	.byte	0x04
	.zero		1


	//   ....[30]....
        /*02ec*/ 	.word	0x00000d20
        /*02f0*/ 	.word	0x000000ff
        /*02f4*/ 	.word	0x000000e8
        /*02f8*/ 	.short	0x0100
        /*02fa*/ 	.byte	0x04
	.zero		1


	//   ....[31]....
        /*02fc*/ 	.word	0x00000d30
        /*0300*/ 	.word	0x000000ff
        /*0304*/ 	.word	0x000000f8
        /*0308*/ 	.short	0x0100
        /*030a*/ 	.byte	0x04
	.zero		1


	//   ....[32]....
        /*030c*/ 	.word	0x00001890
        /*0310*/ 	.word	0x00000000
        /*0314*/ 	.word	0x000000f0
        /*0318*/ 	.short	0x010a
        /*031a*/ 	.byte	0xff
	.zero		1


	//   ....[33]....
        /*031c*/ 	.word	0x000018b0
        /*0320*/ 	.word	0x00000000
        /*0324*/ 	.word	0x000000e0
        /*0328*/ 	.short	0x0101
        /*032a*/ 	.byte	0xff
	.zero		1


	//   ....[34]....
        /*032c*/ 	.word	0x00001970
        /*0330*/ 	.word	0x000000ff
        /*0334*/ 	.word	0x00000018
        /*0338*/ 	.short	0x010a
        /*033a*/ 	.byte	0x04
	.zero		1


	//   ....[35]....
        /*033c*/ 	.word	0x000019f0
        /*0340*/ 	.word	0x000000ff
        /*0344*/ 	.word	0x00000018
        /*0348*/ 	.short	0x010a
        /*034a*/ 	.byte	0x21
	.zero		1


	//   ....[36]....
        /*034c*/ 	.word	0x00001b80
        /*0350*/ 	.word	0x000000ff
        /*0354*/ 	.word	0x00000018
        /*0358*/ 	.short	0x010a
        /*035a*/ 	.byte	0x08
	.zero		1


	//   ....[37]....
        /*035c*/ 	.word	0x00001ca0
        /*0360*/ 	.word	0x000000ff
        /*0364*/ 	.word	0x00000078
        /*0368*/ 	.short	0x0101
        /*036a*/ 	.byte	0x07
	.zero		1


	//   ....[38]....
        /*036c*/ 	.word	0x00001cc0
        /*0370*/ 	.word	0x000000ff
        /*0374*/ 	.word	0x00000018
        /*0378*/ 	.short	0x010a
        /*037a*/ 	.byte	0x04
	.zero		1


	//   ....[39]....
        /*037c*/ 	.word	0x00001d40
        /*0380*/ 	.word	0x000000ff
        /*0384*/ 	.word	0x00000018
        /*0388*/ 	.short	0x010a
        /*038a*/ 	.byte	0x11
	.zero		1


	//   ....[40]....
        /*038c*/ 	.word	0x00001ed0
        /*0390*/ 	.word	0x000000ff
        /*0394*/ 	.word	0x00000018
        /*0398*/ 	.short	0x010a
        /*039a*/ 	.byte	0x06
	.zero		1


	//   ....[41]....
        /*039c*/ 	.word	0x00002010
        /*03a0*/ 	.word	0x00000003
        /*03a4*/ 	.word	0x00000080
        /*03a8*/ 	.short	0x010a
        /*03aa*/ 	.byte	0xff
	.zero		1


	//   ....[42]....
        /*03ac*/ 	.word	0x00002160
        /*03b0*/ 	.word	0x00000000
        /*03b4*/ 	.word	0x00000000
        /*03b8*/ 	.short	0x0101
        /*03ba*/ 	.byte	0xff
	.zero		1


	//   ....[43]....
        /*03bc*/ 	.word	0x00002710
        /*03c0*/ 	.word	0x000000ff
        /*03c4*/ 	.word	0x00000000
        /*03c8*/ 	.short	0x010a
        /*03ca*/ 	.byte	0x04
	.zero		1


	//   ....[44]....
        /*03cc*/ 	.word	0x000027a0
        /*03d0*/ 	.word	0x000000ff
        /*03d4*/ 	.word	0x00000000
        /*03d8*/ 	.short	0x010a
        /*03da*/ 	.byte	0x05
	.zero		1


	//   ....[45]....
        /*03dc*/ 	.word	0x00002840
        /*03e0*/ 	.word	0x00000000
        /*03e4*/ 	.word	0x00000000
        /*03e8*/ 	.short	0x010a
        /*03ea*/ 	.byte	0xff
	.zero		1


	//   ....[46]....
        /*03ec*/ 	.word	0x00002980
        /*03f0*/ 	.word	0x00000002
        /*03f4*/ 	.word	0x000000e0
        /*03f8*/ 	.short	0x010a
        /*03fa*/ 	.byte	0xff
	.zero		1


	//   ....[47]....
        /*03fc*/ 	.word	0x000029e0
        /*0400*/ 	.word	0x00000004
        /*0404*/ 	.word	0x00000000
        /*0408*/ 	.short	0x0101
        /*040a*/ 	.byte	0xff
	.zero		1


	//   ....[48]....
        /*040c*/ 	.word	0x00002a00
        /*0410*/ 	.word	0x000000ff
        /*0414*/ 	.word	0x00000090
        /*0418*/ 	.short	0x010a
        /*041a*/ 	.byte	0x04
	.zero		1


	//   ....[49]....
        /*041c*/ 	.word	0x00002b20
        /*0420*/ 	.word	0x00000002
        /*0424*/ 	.word	0x00000080
        /*0428*/ 	.short	0x010a
        /*042a*/ 	.byte	0xff
	.zero		1


	//   ....[50]....
        /*042c*/ 	.word	0x00002c30
        /*0430*/ 	.word	0x00000002
        /*0434*/ 	.word	0x00000000
        /*0438*/ 	.short	0x0101
        /*043a*/ 	.byte	0xff
	.zero		1


	//   ....[51]....
        /*043c*/ 	.word	0x00002cc0
        /*0440*/ 	.word	0x000000ff
        /*0444*/ 	.word	0x00000090
        /*0448*/ 	.short	0x0106
        /*044a*/ 	.byte	0x04
	.zero		1


	//   ....[52]....
        /*044c*/ 	.word	0x00002ce0
        /*0450*/ 	.word	0x000000ff
        /*0454*/ 	.word	0x00000090
        /*0458*/ 	.short	0x010a
        /*045a*/ 	.byte	0x04
	.zero		1


	//   ....[53]....
        /*045c*/ 	.word	0x00002d70
        /*0460*/ 	.word	0x000000ff
        /*0464*/ 	.word	0x00000090
        /*0468*/ 	.short	0x0106
        /*046a*/ 	.byte	0x07
	.zero		1


	//   ....[54]....
        /*046c*/ 	.word	0x00002db0
        /*0470*/ 	.word	0x00000000
        /*0474*/ 	.word	0x00000090
        /*0478*/ 	.short	0x010a
        /*047a*/ 	.byte	0xff
	.zero		1


	//   ....[55]....
        /*047c*/ 	.word	0x000032d0
        /*0480*/ 	.word	0x00000000
        /*0484*/ 	.word	0x00000080
        /*0488*/ 	.short	0x010a
        /*048a*/ 	.byte	0xff
	.zero		1


	//   ....[56]....
        /*048c*/ 	.word	0x000033d0
        /*0490*/ 	.word	0x00000003
        /*0494*/ 	.word	0x00000000
        /*0498*/ 	.short	0x0101
        /*049a*/ 	.byte	0xff
	.zero		1


	//   ....[57]....
        /*049c*/ 	.word	0x000033e0
        /*04a0*/ 	.word	0x000000ff
        /*04a4*/ 	.word	0x00000000
        /*04a8*/ 	.short	0x010a
        /*04aa*/ 	.byte	0x04
	.zero		1


	//   ....[58]....
        /*04ac*/ 	.word	0x00003460
        /*04b0*/ 	.word	0x000000ff
        /*04b4*/ 	.word	0x000000c0
        /*04b8*/ 	.short	0x010a
        /*04ba*/ 	.byte	0x17
	.zero		1


	//   ....[59]....
        /*04bc*/ 	.word	0x00003540
        /*04c0*/ 	.word	0x000000ff
        /*04c4*/ 	.word	0x00000000
        /*04c8*/ 	.short	0x010a
        /*04ca*/ 	.byte	0x05
	.zero		1


	//   ....[60]....
        /*04cc*/ 	.word	0x00003680
        /*04d0*/ 	.word	0x000000ff
        /*04d4*/ 	.word	0x00000000
        /*04d8*/ 	.short	0x010a
        /*04da*/ 	.byte	0x04
	.zero		1


	//   ....[61]....
        /*04dc*/ 	.word	0x00003870
        /*04e0*/ 	.word	0x000000ff
        /*04e4*/ 	.word	0x00000000
        /*04e8*/ 	.short	0x010a
        /*04ea*/ 	.byte	0x04
	.zero		1


	//   ....[62]....
        /*04ec*/ 	.word	0x00003900
        /*04f0*/ 	.word	0x000000ff
        /*04f4*/ 	.word	0x00000000
        /*04f8*/ 	.short	0x010a
        /*04fa*/ 	.byte	0x05
	.zero		1


	//   ....[63]....
        /*04fc*/ 	.word	0x00003990
        /*0500*/ 	.word	0x000000ff
        /*0504*/ 	.word	0x00000000
        /*0508*/ 	.short	0x010a
        /*050a*/ 	.byte	0x05
	.zero		1


	//   ....[64]....
        /*050c*/ 	.word	0x00003a20
        /*0510*/ 	.word	0x000000ff
        /*0514*/ 	.word	0x00000000
        /*0518*/ 	.short	0x010a
        /*051a*/ 	.byte	0x04
	.zero		1


	//   ....[65]....
        /*051c*/ 	.word	0x00003f30
        /*0520*/ 	.word	0x0000000c
        /*0524*/ 	.word	0x00000080
        /*0528*/ 	.short	0x010a
        /*052a*/ 	.byte	0xff
	.zero		1


	//   ....[66]....
        /*052c*/ 	.word	0x000040a0
        /*0530*/ 	.word	0x00000000
        /*0534*/ 	.word	0x00000000
        /*0538*/ 	.short	0x0101
        /*053a*/ 	.byte	0xff
	.zero		1


	//   ....[67]....
        /*053c*/ 	.word	0x00004530
        /*0540*/ 	.word	0x000000ff
        /*0544*/ 	.word	0x00000078
        /*0548*/ 	.short	0x010a
        /*054a*/ 	.byte	0x15
	.zero		1


	//   ....[68]....
        /*054c*/ 	.word	0x000046b0
        /*0550*/ 	.word	0x000000ff
        /*0554*/ 	.word	0x00000050
        /*0558*/ 	.short	0x010a
        /*055a*/ 	.byte	0x15
	.zero		1


	//   ....[69]....
        /*055c*/ 	.word	0x00004820
        /*0560*/ 	.word	0x000000ff
        /*0564*/ 	.word	0x00000030
        /*0568*/ 	.short	0x010b
        /*056a*/ 	.byte	0x15
	.zero		1


	//   ....[70]....
        /*056c*/ 	.word	0x00004830
        /*0570*/ 	.word	0x000000ff
        /*0574*/ 	.word	0x00000000
        /*0578*/ 	.short	0x0101
        /*057a*/ 	.byte	0x28
	.zero		1


	//   ....[71]....
        /*057c*/ 	.word	0x00004840
        /*0580*/ 	.word	0x000000ff
        /*0584*/ 	.word	0x00000058
        /*0588*/ 	.short	0x010a
        /*058a*/ 	.byte	0x15
	.zero		1


	//   ....[72]....
        /*058c*/ 	.word	0x00004990
        /*0590*/ 	.word	0x000000ff
        /*0594*/ 	.word	0x00000038
        /*0598*/ 	.short	0x010b
        /*059a*/ 	.byte	0x15
	.zero		1


	//   ....[73]....
        /*059c*/ 	.word	0x000049a0
        /*05a0*/ 	.word	0x000000ff
        /*05a4*/ 	.word	0x00000000
        /*05a8*/ 	.short	0x0101
        /*05aa*/ 	.byte	0x27
	.zero		1


	//   ....[74]....
        /*05ac*/ 	.word	0x000049b0
        /*05b0*/ 	.word	0x000000ff
        /*05b4*/ 	.word	0x00000060
        /*05b8*/ 	.short	0x010a
        /*05ba*/ 	.byte	0x15
	.zero		1


	//   ....[75]....
        /*05bc*/ 	.word	0x00004af0
        /*05c0*/ 	.word	0x000000ff
        /*05c4*/ 	.word	0x00000040
        /*05c8*/ 	.short	0x010b
        /*05ca*/ 	.byte	0x15
	.zero		1


	//   ....[76]....
        /*05cc*/ 	.word	0x00004b00
        /*05d0*/ 	.word	0x000000ff
        /*05d4*/ 	.word	0x00000000
        /*05d8*/ 	.short	0x0101
        /*05da*/ 	.byte	0x26
	.zero		1


	//   ....[77]....
        /*05dc*/ 	.word	0x00004b10
        /*05e0*/ 	.word	0x000000ff
        /*05e4*/ 	.word	0x00000068
        /*05e8*/ 	.short	0x010a
        /*05ea*/ 	.byte	0x15
	.zero		1


	//   ....[78]....
        /*05ec*/ 	.word	0x00004d00
        /*05f0*/ 	.word	0x000000ff
        /*05f4*/ 	.word	0x00000048
        /*05f8*/ 	.short	0x010b
        /*05fa*/ 	.byte	0x15
	.zero		1


	//   ....[79]....
        /*05fc*/ 	.word	0x00004d10
        /*0600*/ 	.word	0x000000ff
        /*0604*/ 	.word	0x00000000
        /*0608*/ 	.short	0x0101
        /*060a*/ 	.byte	0x25
	.zero		1


	//   ....[80]....
        /*060c*/ 	.word	0x00004d40
        /*0610*/ 	.word	0x000000ff
        /*0614*/ 	.word	0x00000050
        /*0618*/ 	.short	0x010a
        /*061a*/ 	.byte	0x15
	.zero		1


	//   ....[81]....
        /*061c*/ 	.word	0x00004d60
        /*0620*/ 	.word	0x000000ff
        /*0624*/ 	.word	0x00000058
        /*0628*/ 	.short	0x010a
        /*062a*/ 	.byte	0x15
	.zero		1


	//   ....[82]....
        /*062c*/ 	.word	0x00004d80
        /*0630*/ 	.word	0x000000ff
        /*0634*/ 	.word	0x00000060
        /*0638*/ 	.short	0x010a
        /*063a*/ 	.byte	0x15
	.zero		1


	//   ....[83]....
        /*063c*/ 	.word	0x00004dc0
        /*0640*/ 	.word	0x00000000
        /*0644*/ 	.word	0x00000068
        /*0648*/ 	.short	0x010a
        /*064a*/ 	.byte	0xff
	.zero		1


	//   ....[84]....
        /*064c*/ 	.word	0x00005110
        /*0650*/ 	.word	0x00000003
        /*0654*/ 	.word	0x00000080
        /*0658*/ 	.short	0x010a
        /*065a*/ 	.byte	0xff
	.zero		1


	//   ....[85]....
        /*065c*/ 	.word	0x00005290
        /*0660*/ 	.word	0x00000000
        /*0664*/ 	.word	0x00000000
        /*0668*/ 	.short	0x0101
        /*066a*/ 	.byte	0xff
	.zero		1


	//   ....[86]....
        /*066c*/ 	.word	0x00005de0
        /*0670*/ 	.word	0x00000002
        /*0674*/ 	.word	0x00000030
        /*0678*/ 	.short	0x010a
        /*067a*/ 	.byte	0xff
	.zero		1


	//   ....[87]....
        /*067c*/ 	.word	0x00005e50
        /*0680*/ 	.word	0x00000047
        /*0684*/ 	.word	0x000000a0
        /*0688*/ 	.short	0x010a
        /*068a*/ 	.byte	0xff
	.zero		1


	//   ....[88]....
        /*068c*/ 	.word	0x00005f40
        /*0690*/ 	.word	0x00000002
        /*0694*/ 	.word	0x00000030
        /*0698*/ 	.short	0x010a
        /*069a*/ 	.byte	0xff
	.zero		1


	//   ....[89]....
        /*069c*/ 	.word	0x00006050
        /*06a0*/ 	.word	0x00000000
        /*06a4*/ 	.word	0x00000000
        /*06a8*/ 	.short	0x0101
        /*06aa*/ 	.byte	0xff
	.zero		1


	//   ....[90]....
        /*06ac*/ 	.word	0x000060d0
        /*06b0*/ 	.word	0x00000047
        /*06b4*/ 	.word	0x000000a0
        /*06b8*/ 	.short	0x010a
        /*06ba*/ 	.byte	0xff
	.zero		1


	//   ....[91]....
        /*06bc*/ 	.word	0x00006c20
        /*06c0*/ 	.word	0x00000070
        /*06c4*/ 	.word	0x00000030
        /*06c8*/ 	.short	0x010a
        /*06ca*/ 	.byte	0xff
	.zero		1


	//   ....[92]....
        /*06cc*/ 	.word	0x00006cf0
        /*06d0*/ 	.word	0x00000070
        /*06d4*/ 	.word	0x00000030
        /*06d8*/ 	.short	0x010a
        /*06da*/ 	.byte	0xff
	.zero		1


	//   ....[93]....
        /*06dc*/ 	.word	0x00006e00
        /*06e0*/ 	.word	0x00000000
        /*06e4*/ 	.word	0x00000000
        /*06e8*/ 	.short	0x0101
        /*06ea*/ 	.byte	0xff
	.zero		1


	//   ....[94]....
        /*06ec*/ 	.word	0x00007970
        /*06f0*/ 	.word	0x00000070
        /*06f4*/ 	.word	0x00000030
        /*06f8*/ 	.short	0x010a
        /*06fa*/ 	.byte	0xff
	.zero		1


	//   ....[95]....
        /*06fc*/ 	.word	0x00007a40
        /*0700*/ 	.word	0x00000070
        /*0704*/ 	.word	0x00000030
        /*0708*/ 	.short	0x010a
        /*070a*/ 	.byte	0xff
	.zero		1


	//   ....[96]....
        /*070c*/ 	.word	0x00007b50
        /*0710*/ 	.word	0x00000000
        /*0714*/ 	.word	0x00000000
        /*0718*/ 	.short	0x0101
        /*071a*/ 	.byte	0xff
	.zero		1


	//   ....[97]....
        /*071c*/ 	.word	0x000086f0
        /*0720*/ 	.word	0x00000066
        /*0724*/ 	.word	0x00000030
        /*0728*/ 	.short	0x010a
        /*072a*/ 	.byte	0xff
	.zero		1


	//   ....[98]....
        /*072c*/ 	.word	0x000087c0
        /*0730*/ 	.word	0x00000066
        /*0734*/ 	.word	0x00000030
        /*0738*/ 	.short	0x010a
        /*073a*/ 	.byte	0xff
	.zero		1


	//   ....[99]....
        /*073c*/ 	.word	0x000088d0
        /*0740*/ 	.word	0x00000000
        /*0744*/ 	.word	0x00000000
        /*0748*/ 	.short	0x0101
        /*074a*/ 	.byte	0xff
	.zero		1


	//   ....[100]....
        /*074c*/ 	.word	0x00008d60
        /*0750*/ 	.word	0x000000ff
        /*0754*/ 	.word	0x00000000
        /*0758*/ 	.short	0x0101
        /*075a*/ 	.byte	0x04
	.zero		1


	//   ....[101]....
        /*075c*/ 	.word	0x00009570
        /*0760*/ 	.word	0x00000000
        /*0764*/ 	.word	0x000000f0
        /*0768*/ 	.short	0x010a
        /*076a*/ 	.byte	0xff
	.zero		1


	//   ....[102]....
        /*076c*/ 	.word	0x000095d0
        /*0770*/ 	.word	0x00000000
        /*0774*/ 	.word	0x00000018
        /*0778*/ 	.short	0x010a
        /*077a*/ 	.byte	0xff
	.zero		1


	//   ....[103]....
        /*077c*/ 	.word	0x00009630
        /*0780*/ 	.word	0x00000000
        /*0784*/ 	.word	0x00000018
        /*0788*/ 	.short	0x010a
        /*078a*/ 	.byte	0xff
	.zero		1


	//   ....[104]....
        /*078c*/ 	.word	0x00009680
        /*0790*/ 	.word	0x00000003
        /*0794*/ 	.word	0x00000080
        /*0798*/ 	.short	0x010a
        /*079a*/ 	.byte	0xff
	.zero		1


	//   ....[105]....
        /*079c*/ 	.word	0x000096e0
        /*07a0*/ 	.word	0x00000000
        /*07a4*/ 	.word	0x00000000
        /*07a8*/ 	.short	0x010a
        /*07aa*/ 	.byte	0xff
	.zero		1


	//   ....[106]....
        /*07ac*/ 	.word	0x00009740
        /*07b0*/ 	.word	0x00000000
        /*07b4*/ 	.word	0x00000000
        /*07b8*/ 	.short	0x010a
        /*07ba*/ 	.byte	0xff
	.zero		1


	//   ....[107]....
        /*07bc*/ 	.word	0x00009790
        /*07c0*/ 	.word	0x00000002
        /*07c4*/ 	.word	0x000000e0
        /*07c8*/ 	.short	0x010a
        /*07ca*/ 	.byte	0xff
	.zero		1


	//   ....[108]....
        /*07cc*/ 	.word	0x000097f0
        /*07d0*/ 	.word	0x00000002
        /*07d4*/ 	.word	0x00000090
        /*07d8*/ 	.short	0x010a
        /*07da*/ 	.byte	0xff
	.zero		1


	//   ....[109]....
        /*07dc*/ 	.word	0x00009840
        /*07e0*/ 	.word	0x00000002
        /*07e4*/ 	.word	0x00000080
        /*07e8*/ 	.short	0x010a
        /*07ea*/ 	.byte	0xff
	.zero		1


	//   ....[110]....
        /*07ec*/ 	.word	0x000098a0
        /*07f0*/ 	.word	0x00000000
        /*07f4*/ 	.word	0x00000090
        /*07f8*/ 	.short	0x010a
        /*07fa*/ 	.byte	0xff
	.zero		1


	//   ....[111]....
        /*07fc*/ 	.word	0x000098f0
        /*0800*/ 	.word	0x00000000
        /*0804*/ 	.word	0x00000080
        /*0808*/ 	.short	0x010a
        /*080a*/ 	.byte	0xff
	.zero		1


	//   ....[112]....
        /*080c*/ 	.word	0x00009950
        /*0810*/ 	.word	0x00000003
        /*0814*/ 	.word	0x000000c0
        /*0818*/ 	.short	0x010a
        /*081a*/ 	.byte	0xff
	.zero		1


	//   ....[113]....
        /*081c*/ 	.word	0x000099b0
        /*0820*/ 	.word	0x00000000
        /*0824*/ 	.word	0x00000000
        /*0828*/ 	.short	0x010a
        /*082a*/ 	.byte	0xff
	.zero		1


	//   ....[114]....
        /*082c*/ 	.word	0x00009a10
        /*0830*/ 	.word	0x00000000
        /*0834*/ 	.word	0x00000000
        /*0838*/ 	.short	0x010a
        /*083a*/ 	.byte	0xff
	.zero		1


	//   ....[115]....
        /*083c*/ 	.word	0x00009a70
        /*0840*/ 	.word	0x00000000
        /*0844*/ 	.word	0x00000000
        /*0848*/ 	.short	0x010a
        /*084a*/ 	.byte	0xff
	.zero		1


	//   ....[116]....
        /*084c*/ 	.word	0x00009ad0
        /*0850*/ 	.word	0x00000000
        /*0854*/ 	.word	0x00000000
        /*0858*/ 	.short	0x010a
        /*085a*/ 	.byte	0xff
	.zero		1


	//   ....[117]....
        /*085c*/ 	.word	0x00009b30
        /*0860*/ 	.word	0x00000000
        /*0864*/ 	.word	0x00000000
        /*0868*/ 	.short	0x010a
        /*086a*/ 	.byte	0xff
	.zero		1


	//   ....[118]....
        /*086c*/ 	.word	0x00009b80
        /*0870*/ 	.word	0x0000000c
        /*0874*/ 	.word	0x00000080
        /*0878*/ 	.short	0x010a
        /*087a*/ 	.byte	0xff
	.zero		1


	//   ....[119]....
        /*087c*/ 	.word	0x00009be0
        /*0880*/ 	.word	0x00000000
        /*0884*/ 	.word	0x00000078
        /*0888*/ 	.short	0x010a
        /*088a*/ 	.byte	0xff
	.zero		1


	//   ....[120]....
        /*088c*/ 	.word	0x00009c40
        /*0890*/ 	.word	0x00000000
        /*0894*/ 	.word	0x00000050
        /*0898*/ 	.short	0x010a
        /*089a*/ 	.byte	0xff
	.zero		1


	//   ....[121]....
        /*089c*/ 	.word	0x00009ca0
        /*08a0*/ 	.word	0x00000000
        /*08a4*/ 	.word	0x00000058
        /*08a8*/ 	.short	0x010a
        /*08aa*/ 	.byte	0xff
	.zero		1


	//   ....[122]....
        /*08ac*/ 	.word	0x00009d00
        /*08b0*/ 	.word	0x00000000
        /*08b4*/ 	.word	0x00000060
        /*08b8*/ 	.short	0x010a
        /*08ba*/ 	.byte	0xff
	.zero		1


	//   ....[123]....
        /*08bc*/ 	.word	0x00009d60
        /*08c0*/ 	.word	0x00000000
        /*08c4*/ 	.word	0x00000068
        /*08c8*/ 	.short	0x010a
        /*08ca*/ 	.byte	0xff
	.zero		1


	//   ....[124]....
        /*08cc*/ 	.word	0x00009dc0
        /*08d0*/ 	.word	0x00000000
        /*08d4*/ 	.word	0x00000050
        /*08d8*/ 	.short	0x010a
        /*08da*/ 	.byte	0xff
	.zero		1


	//   ....[125]....
        /*08dc*/ 	.word	0x00009e20
        /*08e0*/ 	.word	0x00000000
        /*08e4*/ 	.word	0x00000058
        /*08e8*/ 	.short	0x010a
        /*08ea*/ 	.byte	0xff
	.zero		1


	//   ....[126]....
        /*08ec*/ 	.word	0x00009e80
        /*08f0*/ 	.word	0x00000000
        /*08f4*/ 	.word	0x00000060
        /*08f8*/ 	.short	0x010a
        /*08fa*/ 	.byte	0xff
	.zero		1


	//   ....[127]....
        /*08fc*/ 	.word	0x00009ed0
        /*0900*/ 	.word	0x00000003
        /*0904*/ 	.word	0x00000080
        /*0908*/ 	.short	0x010a
        /*090a*/ 	.byte	0xff
	.zero		1


	//   ....[128]....
        /*090c*/ 	.word	0x00009f20
        /*0910*/ 	.word	0x00000002
        /*0914*/ 	.word	0x00000030
        /*0918*/ 	.short	0x010a
        /*091a*/ 	.byte	0xff
	.zero		1


	//   ....[129]....
        /*091c*/ 	.word	0x00009f70
        /*0920*/ 	.word	0x00000047
        /*0924*/ 	.word	0x000000a0
        /*0928*/ 	.short	0x010a
        /*092a*/ 	.byte	0xff
	.zero		1


	//   ....[130]....
        /*092c*/ 	.word	0x00009fc0
        /*0930*/ 	.word	0x00000070
        /*0934*/ 	.word	0x00000030
        /*0938*/ 	.short	0x010a
        /*093a*/ 	.byte	0xff
	.zero		1


	//   ....[131]....
        /*093c*/ 	.word	0x0000a010
        /*0940*/ 	.word	0x00000070
        /*0944*/ 	.word	0x00000030
        /*0948*/ 	.short	0x010a
        /*094a*/ 	.byte	0xff
	.zero		1


	//   ....[132]....
        /*094c*/ 	.word	0x0000a060
        /*0950*/ 	.word	0x00000066
        /*0954*/ 	.word	0x00000030
        /*0958*/ 	.short	0x010a
        /*095a*/ 	.byte	0xff
	.zero		1


	//----- nvinfo : EIATTR_NUM_MBARRIERS
	.align		4
.L_48:
        /*095c*/ 	.byte	0x03, 0x38
        /*095e*/ 	.short	0x0020


	//----- nvinfo : EIATTR_EXIT_INSTR_OFFSETS
	.align		4
        /*0960*/ 	.byte	0x04, 0x1c
        /*0962*/ 	.short	(.L_50 - .L_49)


	//   ....[0]....
.L_49:
        /*0964*/ 	.word	0x00002870


	//   ....[1]....
        /*0968*/ 	.word	0x00002d80


	//   ....[2]....
        /*096c*/ 	.word	0x00002de0


	//   ....[3]....
        /*0970*/ 	.word	0x00003c80


	//   ....[4]....
        /*0974*/ 	.word	0x00004df0


	//   ....[5]....
        /*0978*/ 	.word	0x00004e30


	//   ....[6]....
        /*097c*/ 	.word	0x00009560


	//----- nvinfo : EIATTR_MAX_THREADS
	.align		4
.L_50:
        /*0980*/ 	.byte	0x04, 0x05
        /*0982*/ 	.short	(.L_52 - .L_51)
.L_51:
        /*0984*/ 	.word	0x00000100
        /*0988*/ 	.word	0x00000001
        /*098c*/ 	.word	0x00000001


	//----- nvinfo : EIATTR_CRS_STACK_SIZE
	.align		4
.L_52:
        /*0990*/ 	.byte	0x04, 0x1e
        /*0992*/ 	.short	(.L_54 - .L_53)
.L_53:
        /*0994*/ 	.word	0x00000000


	//----- nvinfo : EIATTR_CBANK_PARAM_SIZE
	.align		4
.L_54:
        /*0998*/ 	.byte	0x03, 0x19
        /*099a*/ 	.short	0x0800


	//----- nvinfo : EIATTR_PARAM_CBANK
	.align		4
        /*099c*/ 	.byte	0x04, 0x0a
        /*099e*/ 	.short	(.L_56 - .L_55)
	.align		4
.L_55:
        /*09a0*/ 	.word	index@(.nv.constant0._ZN7cutlass13device_kernelINS_4gemm6kernel13GemmUniversalIN4cute5tupleIJiiiiEEENS1_10collective13CollectiveMmaINS1_35MainloopSm100TmaUmmaWarpSpecializedILi3ELi2ELi4ENS5_IJNS4_1CILi1EEENSA_ILi2EEESB_EEEEENS5_IJNSA_ILi64EEENSA_ILi256EEESF_EEENS_12float_e5m2_tENS5_IJlSB_lEEESI_SJ_NS4_8TiledMMAINS4_8MMA_AtomIJNS4_10MMA_TraitsINS4_19SM100_MMA_F8F6F4_SSEJSI_SI_fSF_SG_NS4_17integral_constantINS4_4UMMA5MajorELSQ_0EEESR_NSO_INSP_7ScaleInELSS_0EEEST_EEEEEENS4_6LayoutINS5_IJSB_SB_SB_EEENS5_IJNSA_ILi0EEESY_SY_EEEEENS5_IJNS4_10UnderscoreES11_S11_EEEEENS4_23SM90_TMA_LOAD_MULTICASTENS4_14ComposedLayoutINS4_7SwizzleILi2ELi4ELi3EEENS4_18smem_ptr_flag_bitsILi8EEENSW_INS5_IJNSA_ILi8EEESF_EEENS5_IJSF_SB_EEEEEEEvNS4_8identityENS4_13SM90_TMA_LOADES1E_vS1F_EENS_8epilogue10collective18CollectiveEpilogueINS1I_23Sm100TmaWarpSpecializedILi4ELi2ELi32ELb0ELb0EEEJSH_NS5_IJNSW_ISF_SB_EES1N_EEESI_SJ_SI_SJ_NS1I_6fusion15FusionCallbacksIS1M_NS1P_17LinearCombinationISI_fSI_fLNS_15FloatRoundStyleE2EEESH_S1O_JEEENS4_5SM1004TMEM4LOAD26SM100_TMEM_LOAD_16dp32b32xES1G_S1E_NS4_39AutoVectorizingCopyWithAssumedAlignmentILi128EEENS4_14SM90_TMA_STOREES1E_S20_S20_EEEvvEEEEvNT_6ParamsE)
        /*09a4*/ 	.short	0x0380
        /*09a6*/ 	.short	0x0800


	//----- nvinfo : EIATTR_SW_WAR
	.align		4
.L_56:
        /*09a8*/ 	.byte	0x04, 0x36
        /*09aa*/ 	.short	(.L_58 - .L_57)
.L_57:
        /*09ac*/ 	.word	0x00000008
.L_58:


//--------------------- .nv.callgraph             --------------------------
	.section	.nv.callgraph,"",@"SHT_CUDA_CALLGRAPH"
	.align	4
	.sectionentsize	8
	.align		4
        /*0000*/ 	.word	0x00000000
	.align		4
        /*0004*/ 	.word	0xffffffff
	.align		4
        /*0008*/ 	.word	index@(_ZN7cutlass13device_kernelINS_4gemm6kernel13GemmUniversalIN4cute5tupleIJiiiiEEENS1_10collective13CollectiveMmaINS1_35MainloopSm100TmaUmmaWarpSpecializedILi3ELi2ELi4ENS5_IJNS4_1CILi1EEENSA_ILi2EEESB_EEEEENS5_IJNSA_ILi64EEENSA_ILi256EEESF_EEENS_12float_e5m2_tENS5_IJlSB_lEEESI_SJ_NS4_8TiledMMAINS4_8MMA_AtomIJNS4_10MMA_TraitsINS4_19SM100_MMA_F8F6F4_SSEJSI_SI_fSF_SG_NS4_17integral_constantINS4_4UMMA5MajorELSQ_0EEESR_NSO_INSP_7ScaleInELSS_0EEEST_EEEEEENS4_6LayoutINS5_IJSB_SB_SB_EEENS5_IJNSA_ILi0EEESY_SY_EEEEENS5_IJNS4_10UnderscoreES11_S11_EEEEENS4_23SM90_TMA_LOAD_MULTICASTENS4_14ComposedLayoutINS4_7SwizzleILi2ELi4ELi3EEENS4_18smem_ptr_flag_bitsILi8EEENSW_INS5_IJNSA_ILi8EEESF_EEENS5_IJSF_SB_EEEEEEEvNS4_8identityENS4_13SM90_TMA_LOADES1E_vS1F_EENS_8epilogue10collective18CollectiveEpilogueINS1I_23Sm100TmaWarpSpecializedILi4ELi2ELi32ELb0ELb0EEEJSH_NS5_IJNSW_ISF_SB_EES1N_EEESI_SJ_SI_SJ_NS1I_6fusion15FusionCallbacksIS1M_NS1P_17LinearCombinationISI_fSI_fLNS_15FloatRoundStyleE2EEESH_S1O_JEEENS4_5SM1004TMEM4LOAD26SM100_TMEM_LOAD_16dp32b32xES1G_S1E_NS4_39AutoVectorizingCopyWithAssumedAlignmentILi128EEENS4_14SM90_TMA_STOREES1E_S20_S20_EEEvvEEEEvNT_6ParamsE)
	.align		4
        /*000c*/ 	.word	index@(__assertfail)
	.align		4
        /*0010*/ 	.word	0x00000000
	.align		4
        /*0014*/ 	.word	0xfffffffe
	.align		4
        /*0018*/ 	.word	0x00000000
	.align		4
        /*001c*/ 	.word	0xfffffffd
	.align		4
        /*0020*/ 	.word	0x00000000
	.align		4
        /*0024*/ 	.word	0xfffffffc


//--------------------- .nv.constant4             --------------------------
	.section	.nv.constant4,"a",@progbits
	.align	8
	.align		8
.nv.constant4:
        /*0000*/ 	.dword	__assertfail
	.align		8
        /*0008*/ 	.dword	__unnamed_1
	.align		8
        /*0010*/ 	.dword	__unnamed_2
	.align		8
        /*0018*/ 	.dword	__unnamed_3
	.align		8
        /*0020*/ 	.dword	_ZN39_INTERNAL_e830cf3f_4_k_cu_6950bae5_79714cuda3std3__45__cpo5beginE
	.align		8
        /*0028*/ 	.dword	_ZN39_INTERNAL_e830cf3f_4_k_cu_6950bae5_79714cuda3std3__45__cpo3endE
	.align		8
        /*0030*/ 	.dword	_ZN39_INTERNAL_e830cf3f_4_k_cu_6950bae5_79714cuda3std3__45__cpo6cbeginE
	.align		8
        /*0038*/ 	.dword	_ZN39_INTERNAL_e830cf3f_4_k_cu_6950bae5_79714cuda3std3__45__cpo4cendE
	.align		8
        /*0040*/ 	.dword	_ZN39_INTERNAL_e830cf3f_4_k_cu_6950bae5_79714cuda3std3__441_GLOBAL__N__e830cf3f_4_k_cu_6950bae5_79716ignoreE
	.align		8
        /*0048*/ 	.dword	_ZN39_INTERNAL_e830cf3f_4_k_cu_6950bae5_79714cuda3std3__419piecewise_constructE
	.align		8
        /*0050*/ 	.dword	_ZN39_INTERNAL_e830cf3f_4_k_cu_6950bae5_79714cuda3std3__48in_placeE
	.align		8
        /*0058*/ 	.dword	_ZN39_INTERNAL_e830cf3f_4_k_cu_6950bae5_79714cuda3std6ranges3__45__cpo4swapE
	.align		8
        /*0060*/ 	.dword	_ZN39_INTERNAL_e830cf3f_4_k_cu_6950bae5_79714cuda3std6ranges3__45__cpo9iter_moveE
	.align		8
        /*0068*/ 	.dword	_ZN39_INTERNAL_e830cf3f_4_k_cu_6950bae5_79714cute7productE
	.align		8
        /*0070*/ 	.dword	_ZN39_INTERNAL_e830cf3f_4_k_cu_6950bae5_79714cute1_E
	.align		8
        /*0078*/ 	.dword	$str$25
	.align		8
        /*0080*/ 	.dword	$str$26
	.align		8
        /*0088*/ 	.dword	$str$27
	.align		8
        /*0090*/ 	.dword	$str$28


//--------------------- .text._ZN7cutlass13device_kernelINS_4gemm6kernel13GemmUniversalIN4cute5tupleIJiiiiEEENS1_10collective13CollectiveMmaINS1_35MainloopSm100TmaUmmaWarpSpecializedILi3ELi2ELi4ENS5_IJNS4_1CILi1EEENSA_ILi2EEESB_EEEEENS5_IJNSA_ILi64EEENSA_ILi256EEESF_EEENS_12float_e5m2_tENS5_IJlSB_lEEESI_SJ_NS4_8TiledMMAINS4_8MMA_AtomIJNS4_10MMA_TraitsINS4_19SM100_MMA_F8F6F4_SSEJSI_SI_fSF_SG_NS4_17integral_constantINS4_4UMMA5MajorELSQ_0EEESR_NSO_INSP_7ScaleInELSS_0EEEST_EEEEEENS4_6LayoutINS5_IJSB_SB_SB_EEENS5_IJNSA_ILi0EEESY_SY_EEEEENS5_IJNS4_10UnderscoreES11_S11_EEEEENS4_23SM90_TMA_LOAD_MULTICASTENS4_14ComposedLayoutINS4_7SwizzleILi2ELi4ELi3EEENS4_18smem_ptr_flag_bitsILi8EEENSW_INS5_IJNSA_ILi8EEESF_EEENS5_IJSF_SB_EEEEEEEvNS4_8identityENS4_13SM90_TMA_LOADES1E_vS1F_EENS_8epilogue10collective18CollectiveEpilogueINS1I_23Sm100TmaWarpSpecializedILi4ELi2ELi32ELb0ELb0EEEJSH_NS5_IJNSW_ISF_SB_EES1N_EEESI_SJ_SI_SJ_NS1I_6fusion15FusionCallbacksIS1M_NS1P_17LinearCombinationISI_fSI_fLNS_15FloatRoundStyleE2EEESH_S1O_JEEENS4_5SM1004TMEM4LOAD26SM100_TMEM_LOAD_16dp32b32xES1G_S1E_NS4_39AutoVectorizingCopyWithAssumedAlignmentILi128EEENS4_14SM90_TMA_STOREES1E_S20_S20_EEEvvEEEEvNT_6ParamsE --------------------------
	.section	.text._ZN7cutlass13device_kernelINS_4gemm6kernel13GemmUniversalIN4cute5tupleIJiiiiEEENS1_10collective13CollectiveMmaINS1_35MainloopSm100TmaUmmaWarpSpecializedILi3ELi2ELi4ENS5_IJNS4_1CILi1EEENSA_ILi2EEESB_EEEEENS5_IJNSA_ILi64EEENSA_ILi256EEESF_EEENS_12float_e5m2_tENS5_IJlSB_lEEESI_SJ_NS4_8TiledMMAINS4_8MMA_AtomIJNS4_10MMA_TraitsINS4_19SM100_MMA_F8F6F4_SSEJSI_SI_fSF_SG_NS4_17integral_constantINS4_4UMMA5MajorELSQ_0EEESR_NSO_INSP_7ScaleInELSS_0EEEST_EEEEEENS4_6LayoutINS5_IJSB_SB_SB_EEENS5_IJNSA_ILi0EEESY_SY_EEEEENS5_IJNS4_10UnderscoreES11_S11_EEEEENS4_23SM90_TMA_LOAD_MULTICASTENS4_14ComposedLayoutINS4_7SwizzleILi2ELi4ELi3EEENS4_18smem_ptr_flag_bitsILi8EEENSW_INS5_IJNSA_ILi8EEESF_EEENS5_IJSF_SB_EEEEEEEvNS4_8identityENS4_13SM90_TMA_LOADES1E_vS1F_EENS_8epilogue10collective18CollectiveEpilogueINS1I_23Sm100TmaWarpSpecializedILi4ELi2ELi32ELb0ELb0EEEJSH_NS5_IJNSW_ISF_SB_EES1N_EEESI_SJ_SI_SJ_NS1I_6fusion15FusionCallbacksIS1M_NS1P_17LinearCombinationISI_fSI_fLNS_15FloatRoundStyleE2EEESH_S1O_JEEENS4_5SM1004TMEM4LOAD26SM100_TMEM_LOAD_16dp32b32xES1G_S1E_NS4_39AutoVectorizingCopyWithAssumedAlignmentILi128EEENS4_14SM90_TMA_STOREES1E_S20_S20_EEEvvEEEEvNT_6ParamsE,"ax",@progbits
	.align	128
.text._ZN7cutlass13device_kernelINS_4gemm6kernel13GemmUniversalIN4cute5tupleIJiiiiEEENS1_10collective13CollectiveMmaINS1_35MainloopSm100TmaUmmaWarpSpecializedILi3ELi2ELi4ENS5_IJNS4_1CILi1EEENSA_ILi2EEESB_EEEEENS5_IJNSA_ILi64EEENSA_ILi256EEESF_EEENS_12float_e5m2_tENS5_IJlSB_lEEESI_SJ_NS4_8TiledMMAINS4_8MMA_AtomIJNS4_10MMA_TraitsINS4_19SM100_MMA_F8F6F4_SSEJSI_SI_fSF_SG_NS4_17integral_constantINS4_4UMMA5MajorELSQ_0EEESR_NSO_INSP_7ScaleInELSS_0EEEST_EEEEEENS4_6LayoutINS5_IJSB_SB_SB_EEENS5_IJNSA_ILi0EEESY_SY_EEEEENS5_IJNS4_10UnderscoreES11_S11_EEEEENS4_23SM90_TMA_LOAD_MULTICASTENS4_14ComposedLayoutINS4_7SwizzleILi2ELi4ELi3EEENS4_18smem_ptr_flag_bitsILi8EEENSW_INS5_IJNSA_ILi8EEESF_EEENS5_IJSF_SB_EEEEEEEvNS4_8identityENS4_13SM90_TMA_LOADES1E_vS1F_EENS_8epilogue10collective18CollectiveEpilogueINS1I_23Sm100TmaWarpSpecializedILi4ELi2ELi32ELb0ELb0EEEJSH_NS5_IJNSW_ISF_SB_EES1N_EEESI_SJ_SI_SJ_NS1I_6fusion15FusionCallbacksIS1M_NS1P_17LinearCombinationISI_fSI_fLNS_15FloatRoundStyleE2EEESH_S1O_JEEENS4_5SM1004TMEM4LOAD26SM100_TMEM_LOAD_16dp32b32xES1G_S1E_NS4_39AutoVectorizingCopyWithAssumedAlignmentILi128EEENS4_14SM90_TMA_STOREES1E_S20_S20_EEEvvEEEEvNT_6ParamsE:
        .type           _ZN7cutlass13device_kernelINS_4gemm6kernel13GemmUniversalIN4cute5tupleIJiiiiEEENS1_10collective13CollectiveMmaINS1_35MainloopSm100TmaUmmaWarpSpecializedILi3ELi2ELi4ENS5_IJNS4_1CILi1EEENSA_ILi2EEESB_EEEEENS5_IJNSA_ILi64EEENSA_ILi256EEESF_EEENS_12float_e5m2_tENS5_IJlSB_lEEESI_SJ_NS4_8TiledMMAINS4_8MMA_AtomIJNS4_10MMA_TraitsINS4_19SM100_MMA_F8F6F4_SSEJSI_SI_fSF_SG_NS4_17integral_constantINS4_4UMMA5MajorELSQ_0EEESR_NSO_INSP_7ScaleInELSS_0EEEST_EEEEEENS4_6LayoutINS5_IJSB_SB_SB_EEENS5_IJNSA_ILi0EEESY_SY_EEEEENS5_IJNS4_10UnderscoreES11_S11_EEEEENS4_23SM90_TMA_LOAD_MULTICASTENS4_14ComposedLayoutINS4_7SwizzleILi2ELi4ELi3EEENS4_18smem_ptr_flag_bitsILi8EEENSW_INS5_IJNSA_ILi8EEESF_EEENS5_IJSF_SB_EEEEEEEvNS4_8identityENS4_13SM90_TMA_LOADES1E_vS1F_EENS_8epilogue10collective18CollectiveEpilogueINS1I_23Sm100TmaWarpSpecializedILi4ELi2ELi32ELb0ELb0EEEJSH_NS5_IJNSW_ISF_SB_EES1N_EEESI_SJ_SI_SJ_NS1I_6fusion15FusionCallbacksIS1M_NS1P_17LinearCombinationISI_fSI_fLNS_15FloatRoundStyleE2EEESH_S1O_JEEENS4_5SM1004TMEM4LOAD26SM100_TMEM_LOAD_16dp32b32xES1G_S1E_NS4_39AutoVectorizingCopyWithAssumedAlignmentILi128EEENS4_14SM90_TMA_STOREES1E_S20_S20_EEEvvEEEEvNT_6ParamsE,@function
        .size           _ZN7cutlass13device_kernelINS_4gemm6kernel13GemmUniversalIN4cute5tupleIJiiiiEEENS1_10collective13CollectiveMmaINS1_35MainloopSm100TmaUmmaWarpSpecializedILi3ELi2ELi4ENS5_IJNS4_1CILi1EEENSA_ILi2EEESB_EEEEENS5_IJNSA_ILi64EEENSA_ILi256EEESF_EEENS_12float_e5m2_tENS5_IJlSB_lEEESI_SJ_NS4_8TiledMMAINS4_8MMA_AtomIJNS4_10MMA_TraitsINS4_19SM100_MMA_F8F6F4_SSEJSI_SI_fSF_SG_NS4_17integral_constantINS4_4UMMA5MajorELSQ_0EEESR_NSO_INSP_7ScaleInELSS_0EEEST_EEEEEENS4_6LayoutINS5_IJSB_SB_SB_EEENS5_IJNSA_ILi0EEESY_SY_EEEEENS5_IJNS4_10UnderscoreES11_S11_EEEEENS4_23SM90_TMA_LOAD_MULTICASTENS4_14ComposedLayoutINS4_7SwizzleILi2ELi4ELi3EEENS4_18smem_ptr_flag_bitsILi8EEENSW_INS5_IJNSA_ILi8EEESF_EEENS5_IJSF_SB_EEEEEEEvNS4_8identityENS4_13SM90_TMA_LOADES1E_vS1F_EENS_8epilogue10collective18CollectiveEpilogueINS1I_23Sm100TmaWarpSpecializedILi4ELi2ELi32ELb0ELb0EEEJSH_NS5_IJNSW_ISF_SB_EES1N_EEESI_SJ_SI_SJ_NS1I_6fusion15FusionCallbacksIS1M_NS1P_17LinearCombinationISI_fSI_fLNS_15FloatRoundStyleE2EEESH_S1O_JEEENS4_5SM1004TMEM4LOAD26SM100_TMEM_LOAD_16dp32b32xES1G_S1E_NS4_39AutoVectorizingCopyWithAssumedAlignmentILi128EEENS4_14SM90_TMA_STOREES1E_S20_S20_EEEvvEEEEvNT_6ParamsE,(.L_x_174 - _ZN7cutlass13device_kernelINS_4gemm6kernel13GemmUniversalIN4cute5tupleIJiiiiEEENS1_10collective13CollectiveMmaINS1_35MainloopSm100TmaUmmaWarpSpecializedILi3ELi2ELi4ENS5_IJNS4_1CILi1EEENSA_ILi2EEESB_EEEEENS5_IJNSA_ILi64EEENSA_ILi256EEESF_EEENS_12float_e5m2_tENS5_IJlSB_lEEESI_SJ_NS4_8TiledMMAINS4_8MMA_AtomIJNS4_10MMA_TraitsINS4_19SM100_MMA_F8F6F4_SSEJSI_SI_fSF_SG_NS4_17integral_constantINS4_4UMMA5MajorELSQ_0EEESR_NSO_INSP_7ScaleInELSS_0EEEST_EEEEEENS4_6LayoutINS5_IJSB_SB_SB_EEENS5_IJNSA_ILi0EEESY_SY_EEEEENS5_IJNS4_10UnderscoreES11_S11_EEEEENS4_23SM90_TMA_LOAD_MULTICASTENS4_14ComposedLayoutINS4_7SwizzleILi2ELi4ELi3EEENS4_18smem_ptr_flag_bitsILi8EEENSW_INS5_IJNSA_ILi8EEESF_EEENS5_IJSF_SB_EEEEEEEvNS4_8identityENS4_13SM90_TMA_LOADES1E_vS1F_EENS_8epilogue10collective18CollectiveEpilogueINS1I_23Sm100TmaWarpSpecializedILi4ELi2ELi32ELb0ELb0EEEJSH_NS5_IJNSW_ISF_SB_EES1N_EEESI_SJ_SI_SJ_NS1I_6fusion15FusionCallbacksIS1M_NS1P_17LinearCombinationISI_fSI_fLNS_15FloatRoundStyleE2EEESH_S1O_JEEENS4_5SM1004TMEM4LOAD26SM100_TMEM_LOAD_16dp32b32xES1G_S1E_NS4_39AutoVectorizingCopyWithAssumedAlignmentILi128EEENS4_14SM90_TMA_STOREES1E_S20_S20_EEEvvEEEEvNT_6ParamsE)
        .other          _ZN7cutlass13device_kernelINS_4gemm6kernel13GemmUniversalIN4cute5tupleIJiiiiEEENS1_10collective13CollectiveMmaINS1_35MainloopSm100TmaUmmaWarpSpecializedILi3ELi2ELi4ENS5_IJNS4_1CILi1EEENSA_ILi2EEESB_EEEEENS5_IJNSA_ILi64EEENSA_ILi256EEESF_EEENS_12float_e5m2_tENS5_IJlSB_lEEESI_SJ_NS4_8TiledMMAINS4_8MMA_AtomIJNS4_10MMA_TraitsINS4_19SM100_MMA_F8F6F4_SSEJSI_SI_fSF_SG_NS4_17integral_constantINS4_4UMMA5MajorELSQ_0EEESR_NSO_INSP_7ScaleInELSS_0EEEST_EEEEEENS4_6LayoutINS5_IJSB_SB_SB_EEENS5_IJNSA_ILi0EEESY_SY_EEEEENS5_IJNS4_10UnderscoreES11_S11_EEEEENS4_23SM90_TMA_LOAD_MULTICASTENS4_14ComposedLayoutINS4_7SwizzleILi2ELi4ELi3EEENS4_18smem_ptr_flag_bitsILi8EEENSW_INS5_IJNSA_ILi8EEESF_EEENS5_IJSF_SB_EEEEEEEvNS4_8identityENS4_13SM90_TMA_LOADES1E_vS1F_EENS_8epilogue10collective18CollectiveEpilogueINS1I_23Sm100TmaWarpSpecializedILi4ELi2ELi32ELb0ELb0EEEJSH_NS5_IJNSW_ISF_SB_EES1N_EEESI_SJ_SI_SJ_NS1I_6fusion15FusionCallbacksIS1M_NS1P_17LinearCombinationISI_fSI_fLNS_15FloatRoundStyleE2EEESH_S1O_JEEENS4_5SM1004TMEM4LOAD26SM100_TMEM_LOAD_16dp32b32xES1G_S1E_NS4_39AutoVectorizingCopyWithAssumedAlignmentILi128EEENS4_14SM90_TMA_STOREES1E_S20_S20_EEEvvEEEEvNT_6ParamsE,@"STO_CUDA_ENTRY STV_DEFAULT"
_ZN7cutlass13device_kernelINS_4gemm6kernel13GemmUniversalIN4cute5tupleIJiiiiEEENS1_10collective13CollectiveMmaINS1_35MainloopSm100TmaUmmaWarpSpecializedILi3ELi2ELi4ENS5_IJNS4_1CILi1EEENSA_ILi2EEESB_EEEEENS5_IJNSA_ILi64EEENSA_ILi256EEESF_EEENS_12float_e5m2_tENS5_IJlSB_lEEESI_SJ_NS4_8TiledMMAINS4_8MMA_AtomIJNS4_10MMA_TraitsINS4_19SM100_MMA_F8F6F4_SSEJSI_SI_fSF_SG_NS4_17integral_constantINS4_4UMMA5MajorELSQ_0EEESR_NSO_INSP_7ScaleInELSS_0EEEST_EEEEEENS4_6LayoutINS5_IJSB_SB_SB_EEENS5_IJNSA_ILi0EEESY_SY_EEEEENS5_IJNS4_10UnderscoreES11_S11_EEEEENS4_23SM90_TMA_LOAD_MULTICASTENS4_14ComposedLayoutINS4_7SwizzleILi2ELi4ELi3EEENS4_18smem_ptr_flag_bitsILi8EEENSW_INS5_IJNSA_ILi8EEESF_EEENS5_IJSF_SB_EEEEEEEvNS4_8identityENS4_13SM90_TMA_LOADES1E_vS1F_EENS_8epilogue10collective18CollectiveEpilogueINS1I_23Sm100TmaWarpSpecializedILi4ELi2ELi32ELb0ELb0EEEJSH_NS5_IJNSW_ISF_SB_EES1N_EEESI_SJ_SI_SJ_NS1I_6fusion15FusionCallbacksIS1M_NS1P_17LinearCombinationISI_fSI_fLNS_15FloatRoundStyleE2EEESH_S1O_JEEENS4_5SM1004TMEM4LOAD26SM100_TMEM_LOAD_16dp32b32xES1G_S1E_NS4_39AutoVectorizingCopyWithAssumedAlignmentILi128EEENS4_14SM90_TMA_STOREES1E_S20_S20_EEEvvEEEEvNT_6ParamsE:
[----:B------:R-:W1:Y:S01]  /*0000*/  LDC R1, c[0x0][0x37c] ;  /* 0x0000df00ff017b82 */ /* 0x000e620000000800 */
[----:B------:R-:W2:Y:S01]  /*0010*/  S2R R95, SR_TID.X ;  /* 0x00000000005f7919 */ /* 0x000ea20000002100 */
[----:B------:R-:W3:Y:S01]  /*0020*/  LDCU.64 UR8, c[0x0][0x890] ;  /* 0x00011200ff0877ac */ /* 0x000ee20008000a00 */
[----:B------:R-:W-:Y:S02]  /*0030*/  PRMT R85, RZ, 0x7610, R85 ;  /* 0x00007610ff557816 */ /* 0x000fe40000000055 */
[----:B------:R-:W-:Y:S01]  /*0040*/  ELECT P3, URZ, PT ;  /* 0x0000000000ff782f */ /* 0x000fe20003860000 */
[----:B---3--:R-:W-:-:S04]  /*0050*/  UISETP.NE.U32.AND UP0, UPT, UR8, URZ, UPT ;  /* 0x000000ff0800728c */ /* 0x008fc8000bf05070 */
[----:B------:R-:W-:Y:S01]  /*0060*/  UISETP.NE.AND.EX UP0, UPT, UR9, URZ, UPT, UP0 ;  /* 0x000000ff0900728c */ /* 0x000fe2000bf05300 */
[----:B--2---:R-:W-:-:S05]  /*0070*/  SHF.R.U32.HI R86, RZ, 0x5, R95 ;  /* 0x00000005ff567819 */ /* 0x004fca000001165f */
[----:B------:R-:W2:Y:S02]  /*0080*/  SHFL.IDX PT, R0, R86, RZ, 0x1f ;  /* 0x00001fff56007589 */ /* 0x000ea400000e0000 */
[----:B--2---:R-:W-:Y:S01]  /*0090*/  R2UR UR17, R0 ;  /* 0x00000000001172ca */ /* 0x004fe200000e0000 */
[----:B-1----:R-:W-:-:S14]  /*00a0*/  BRA.U UP0, `(.L_x_0) ;  /* 0x0000000100307547 */ /* 0x002fdc000b800000 */
[----:B------:R-:W1:Y:S02]  /*00b0*/  LDCU.64 UR4, c[0x0][0x888] ;  /* 0x00011100ff0477ac */ /* 0x000e640008000a00 */
[----:B-1----:R-:W-:-:S04]  /*00c0*/  UISETP.NE.U32.AND UP0, UPT, UR4, URZ, UPT ;  /* 0x000000ff0400728c */ /* 0x002fc8000bf05070 */
[----:B------:R-:W-:-:S09]  /*00d0*/  UISETP.NE.AND.EX UP0, UPT, UR5, URZ, UPT, UP0 ;  /* 0x000000ff0500728c */ /* 0x000fd2000bf05300 */
[----:B------:R-:W-:Y:S05]  /*00e0*/  BRA.U !UP0, `(.L_x_1) ;  /* 0x0000000108147547 */ /* 0x000fea000b800000 */
[----:B------:R-:W1:Y:S01]  /*00f0*/  LDC.64 R2, c[0x0][0x888] ;  /* 0x00022200ff027b82 */ /* 0x000e620000000a00 */
[----:B------:R-:W1:Y:S02]  /*0100*/  LDCU.64 UR4, c[0x0][0x358] ;  /* 0x00006b00ff0477ac */ /* 0x000e640008000a00 */
[----:B-1----:R1:W5:Y:S01]  /*0110*/  LDG.E R41, desc[UR4][R2.64] ;  /* 0x0000000402297981 */ /* 0x002362000c1e1900 */
[----:B------:R-:W-:Y:S01]  /*0120*/  HFMA2 R85, -RZ, RZ, 0, 5.9604644775390625e-08 ;  /* 0x00000001ff557431 */ /* 0x000fe200000001ff */
[----:B------:R-:W-:Y:S05]  /*0130*/  BRA `(.L_x_0) ;  /* 0x00000000000c7947 */ /* 0x000fea0003800000 */
.L_x_1:
[----:B------:R-:W1:Y:S01]  /*0140*/  LDCU UR4, c[0x0][0x880] ;  /* 0x00011000ff0477ac */ /* 0x000e620008000800 */
[----:B------:R-:W-:Y:S01]  /*0150*/  HFMA2 R85, -RZ, RZ, 0, 5.9604644775390625e-08 ;  /* 0x00000001ff557431 */ /* 0x000fe200000001ff */
[----:B-1----:R-:W-:-:S07]  /*0160*/  MOV R41, UR4 ;  /* 0x0000000400297c02 */ /* 0x002fce0008000f00 */
.L_x_0:
[----:B------:R-:W2:Y:S02]  /*0170*/  LDCU.64 UR4, c[0x0][0x8b0] ;  /* 0x00011600ff0477ac */ /* 0x000ea40008000a00 */
[----:B--2---:R-:W-:-:S04]  /*0180*/  UISETP.NE.U32.AND UP0, UPT, UR4, URZ, UPT ;  /* 0x000000ff0400728c */ /* 0x004fc8000bf05070 */
[----:B------:R-:W-:-:S09]  /*0190*/  UISETP.NE.AND.EX UP0, UPT, UR5, URZ, UPT, UP0 ;  /* 0x000000ff0500728c */ /* 0x000fd2000bf05300 */
[----:B------:R-:W-:Y:S05]  /*01a0*/  BRA.U UP0, `(.L_x_2) ;  /* 0x0000000100287547 */ /* 0x000fea000b800000 */
[----:B------:R-:W2:Y:S02]  /*01b0*/  LDCU.64 UR4, c[0x0][0x8a8] ;  /* 0x00011500ff0477ac */ /* 0x000ea40008000a00 */
[----:B--2---:R-:W-:-:S04]  /*01c0*/  UISETP.NE.U32.AND UP0, UPT, UR4, URZ, UPT ;  /* 0x000000ff0400728c */ /* 0x004fc8000bf05070 */
[----:B------:R-:W-:-:S09]  /*01d0*/  UISETP.NE.AND.EX UP0, UPT, UR5, URZ, UPT, UP0 ;  /* 0x000000ff0500728c */ /* 0x000fd2000bf05300 */
[----:B------:R-:W-:Y:S05]  /*01e0*/  BRA.U !UP0, `(.L_x_3) ;  /* 0x0000000108107547 */ /* 0x000fea000b800000 */
[----:B------:R-:W2:Y:S01]  /*01f0*/  LDC.64 R38, c[0x0][0x8a8] ;  /* 0x00022a00ff267b82 */ /* 0x000ea20000000a00 */
[----:B------:R-:W2:Y:S02]  /*0200*/  LDCU.64 UR4, c[0x0][0x358] ;  /* 0x00006b00ff0477ac */ /* 0x000ea40008000a00 */
[----:B--2---:R2:W5:Y:S01]  /*0210*/  LDG.E R38, desc[UR4][R38.64] ;  /* 0x0000000426267981 */ /* 0x004562000c1e1900 */
[----:B------:R-:W-:Y:S05]  /*0220*/  BRA `(.L_x_2) ;  /* 0x0000000000087947 */ /* 0x000fea0003800000 */
.L_x_3:
[----:B------:R-:W2:Y:S02]  /*0230*/  LDCU UR4, c[0x0][0x8a0] ;  /* 0x00011400ff0477ac */ /* 0x000ea40008000800 */
[----:B--2---:R-:W-:Y:S02]  /*0240*/  MOV R38, UR4 ;  /* 0x0000000400267c02 */ /* 0x004fe40008000f00 */
.L_x_2:
[----:B------:R-:W-:Y:S01]  /*0250*/  IMAD.U32 R0, RZ, RZ, UR17 ;  /* 0x00000011ff007e24 */ /* 0x000fe2000f8e00ff */
[----:B------:R-:W-:Y:S04]  /*0260*/  BSSY.RECONVERGENT B0, `(.L_x_4) ;  /* 0x000000c000007945 */ /* 0x000fe80003800200 */
[C---:B------:R-:W-:Y:S02]  /*0270*/  ISETP.NE.OR P1, PT, R0.reuse, 0x1, !P3 ;  /* 0x000000010000780c */ /* 0x040fe40005f25670 */
[----:B------:R-:W-:-:S11]  /*0280*/  ISETP.NE.OR P0, PT, R0, 0x3, !P3 ;  /* 0x000000030000780c */ /* 0x000fd60005f05670 */
[----:B------:R-:W-:Y:S05]  /*0290*/  @P1 BRA `(.L_x_5) ;  /* 0x0000000000201947 */ /* 0x000fea0003800000 */
[----:B------:R-:W3:Y:S02]  /*02a0*/  LDCU.64 UR4, c[0x0][0x348] ;  /* 0x00006900ff0477ac */ /* 0x000ee40008000a00 */
[----:B---3--:R-:W-:Y:S02]  /*02b0*/  UIADD3 UR6, UP1, UPT, UR4, 0x80, URZ ;  /* 0x0000008004067890 */ /* 0x008fe4000ff3e0ff */
[----:B------:R-:W-:Y:S02]  /*02c0*/  UIADD3 UR4, UP0, UPT, UR4, 0x180, URZ ;  /* 0x0000018004047890 */ /* 0x000fe4000ff1e0ff */
[----:B------:R-:W-:Y:S02]  /*02d0*/  UIADD3.X UR7, UPT, UPT, URZ, UR5, URZ, UP1, !UPT ;  /* 0x00000005ff077290 */ /* 0x000fe40008ffe4ff */
[----:B------:R-:W-:-:S07]  /*02e0*/  UIADD3.X UR5, UPT, UPT, URZ, UR5, URZ, UP0, !UPT ;  /* 0x00000005ff057290 */ /* 0x000fce00087fe4ff */
[----:B------:R3:W-:Y:S02]  /*02f0*/  UTMACCTL.PF [UR6] ;  /* 0x00000000060079b9 */ /* 0x0007e40008040000 */
[----:B------:R3:W-:Y:S02]  /*0300*/  UTMACCTL.PF [UR4] ;  /* 0x00000000040079b9 */ /* 0x0007e40008040000 */
[----:B---3--:R-:W-:Y:S01]  /*0310*/  NOP ;  /* 0x0000000000007918 */ /* 0x008fe20000000000 */
.L_x_5:
[----:B------:R-:W-:Y:S05]  /*0320*/  BSYNC.RECONVERGENT B0 ;  /* 0x0000000000007941 */ /* 0x000fea0003800200 */
.L_x_4:
[----:B------:R-:W-:Y:S04]  /*0330*/  BSSY.RECONVERGENT B0, `(.L_x_6) ;  /* 0x000000a000007945 */ /* 0x000fe80003800200 */
        /* <DEDUP_REMOVED lines=9> */
.L_x_7:
[----:B------:R-:W-:Y:S05]  /*03d0*/  BSYNC.RECONVERGENT B0 ;  /* 0x0000000000007941 */ /* 0x000fea0003800200 */
.L_x_6:
[----:B------:R-:W3:Y:S01]  /*03e0*/  LDCU.64 UR4, c[0x0][0x888] ;  /* 0x00011100ff0477ac */ /* 0x000ee20008000a00 */
[----:B------:R-:W-:Y:S02]  /*03f0*/  UISETP.EQ.U32.AND UP1, UPT, UR8, URZ, UPT ;  /* 0x000000ff0800728c */ /* 0x000fe4000bf22070 */
[----:B------:R-:W-:Y:S02]  /*0400*/  UPLOP3.LUT UP3, UPT, UPT, UPT, UPT, 0x80, 0x8 ;  /* 0x000000000008789c */ /* 0x000fe40003f6f070 */
[----:B---3--:R-:W-:-:S04]  /*0410*/  UISETP.NE.U32.AND UP0, UPT, UR4, URZ, UPT ;  /* 0x000000ff0400728c */ /* 0x008fc8000bf05070 */
[----:B------:R-:W-:-:S04]  /*0420*/  UISETP.NE.AND.EX UP0, UPT, UR5, URZ, UPT, UP0 ;  /* 0x000000ff0500728c */ /* 0x000fc8000bf05300 */
[----:B------:R-:W-:-:S04]  /*0430*/  UISETP.EQ.OR.EX UP2, UPT, UR9, URZ, !UP0, UP1 ;  /* 0x000000ff0900728c */ /* 0x000fc8000c742710 */
[----:B------:R-:W-:-:S06]  /*0440*/  UP2UR UR4, UPR, URZ, 0x4 ;  /* 0x00000004ff047883 */ /* 0x000fcc0008000000 */
[----:B------:R-:W-:Y:S01]  /*0450*/  MOV R88, UR4 ;  /* 0x0000000400587c02 */ /* 0x000fe20008000f00 */
[----:B------:R-:W-:Y:S06]  /*0460*/  BRA.U !UP2, `(.L_x_8) ;  /* 0x000000010a207547 */ /* 0x000fec000b800000 */
[----:B------:R-:W-:Y:S01]  /*0470*/  UISETP.NE.U32.AND UP1, UPT, UR8, URZ, UPT ;  /* 0x000000ff0800728c */ /* 0x000fe2000bf25070 */
[----:B-----5:R-:W-:Y:S01]  /*0480*/  FSETP.NEU.AND P0, PT, R41, RZ, PT ;  /* 0x000000ff2900720b */ /* 0x020fe20003f0d000 */
[----:B------:R-:W-:Y:S02]  /*0490*/  USEL UR4, URZ, 0xffffffff, UP0 ;  /* 0xffffffffff047887 */ /* 0x000fe40008000000 */
[----:B------:R-:W-:-:S10]  /*04a0*/  UISETP.NE.AND.EX UP1, UPT, UR9, URZ, UPT, UP1 ;  /* 0x000000ff0900728c */ /* 0x000fd4000bf25310 */
[----:B------:R-:W-:Y:S01]  /*04b0*/  VOTEU.ANY UP0, P0 ;  /* 0x0000000000ff7886 */ /* 0x000fe20000000100 */
[----:B------:R-:W-:-:S04]  /*04c0*/  @!UP1 USEL UR4, URZ, 0xffffffff, UP0 ;  /* 0xffffffffff049887 */ /* 0x000fc80008000000 */
[----:B------:R-:W-:-:S04]  /*04d0*/  ULOP3.LUT UR4, UR4, 0x1, URZ, 0xc0, !UPT ;  /* 0x0000000104047892 */ /* 0x000fc8000f8ec0ff */
[----:B------:R-:W-:-:S11]  /*04e0*/  UISETP.NE.U32.AND UP3, UPT, UR4, 0x1, UPT ;  /* 0x000000010400788c */ /* 0x000fd6000bf65070 */
.L_x_8:
[----:B-1----:R-:W1:Y:S01]  /*04f0*/  SHFL.IDX PT, R2, R86, RZ, 0x1f ;  /* 0x00001fff56027589 */ /* 0x002e6200000e0000 */
[----:B------:R-:W-:-:S04]  /*0500*/  UISETP.NE.AND UP0, UPT, UR17, 0x2, UPT ;  /* 0x000000021100788c */ /* 0x000fc8000bf05270 */
[----:B------:R-:W-:Y:S01]  /*0510*/  USEL UR48, URZ, 0x1, UP0 ;  /* 0x00000001ff307887 */ /* 0x000fe20008000000 */
[----:B-1----:R-:W-:-:S13]  /*0520*/  ISETP.NE.AND P0, PT, R2, RZ, PT ;  /* 0x000000ff0200720c */ /* 0x002fda0003f05270 */
[----:B------:R-:W-:Y:S05]  /*0530*/  @P0 BRA `(.L_x_9) ;  /* 0x0000000000500947 */ /* 0x000fea0003800000 */
[----:B------:R-:W1:Y:S01]  /*0540*/  S2UR UR4, SR_CgaCtaId ;  /* 0x00000000000479c3 */ /* 0x000e620000008800 */
[----:B------:R-:W-:Y:S01]  /*0550*/  UMOV UR5, 0x400 ;  /* 0x0000040000057882 */ /* 0x000fe20000000000 */
[----:B------:R-:W-:Y:S01]  /*0560*/  UMOV UR8, 0x1 ;  /* 0x0000000100087882 */ /* 0x000fe20000000000 */
[----:B------:R-:W-:Y:S01]  /*0570*/  UMOV UR6, 0x2 ;  /* 0x0000000200067882 */ /* 0x000fe20000000000 */
[----:B------:R-:W-:-:S04]  /*0580*/  UIADD3 UR8, UPT, UPT, -UR8, 0x100000, URZ ;  /* 0x0010000008087890 */ /* 0x000fc8000fffe1ff */
[----:B------:R-:W-:Y:S02]  /*0590*/  USHF.L.U32 UR9, UR8, 0xb, URZ ;  /* 0x0000000b08097899 */ /* 0x000fe400080006ff */
[----:B------:R-:W-:Y:S02]  /*05a0*/  USHF.L.U32 UR8, UR8, 0x1, URZ ;  /* 0x0000000108087899 */ /* 0x000fe400080006ff */
[----:B------:R-:W-:-:S04]  /*05b0*/  UIADD3 UR6, UPT, UPT, -UR6, 0x100000, URZ ;  /* 0x0010000006067890 */ /* 0x000fc8000fffe1ff */
[----:B------:R-:W-:Y:S02]  /*05c0*/  USHF.L.U32 UR7, UR6, 0xb, URZ ;  /* 0x0000000b06077899 */ /* 0x000fe400080006ff */
[----:B------:R-:W-:Y:S01]  /*05d0*/  USHF.L.U32 UR6, UR6, 0x1, URZ ;  /* 0x0000000106067899 */ /* 0x000fe200080006ff */
[----:B------:R-:W-:Y:S01]  /*05e0*/  ELECT P0, URZ, PT ;  /* 0x0000000000ff782f */ /* 0x000fe20003800000 */
[----:B-1----:R-:W-:Y:S01]  /*05f0*/  ULEA UR4, UR4, UR5, 0x18 ;  /* 0x0000000504047291 */ /* 0x002fe2000f8ec0ff */
[----:B------:R-:W1:Y:S11]  /*0600*/  FENCE.VIEW.ASYNC.S ;  /* 0x00000000000073c6 */ /* 0x000e760000000000 */
[----:B-1----:R1:W3:Y:S01]  /*0610*/  SYNCS.EXCH.64 URZ, [UR4], UR8 ;  /* 0x0000000804ff75b2 */ /* 0x0022e20008000100 */
[----:B------:R1:W4:Y:S01]  /*0620*/  SYNCS.EXCH.64 URZ, [UR4+0x18], UR6 ;  /* 0x0000180604ff75b2 */ /* 0x0003220008000100 */
[----:B------:R1:W1:Y:S01]  /*0630*/  SYNCS.EXCH.64 URZ, [UR4+0x8], UR8 ;  /* 0x0000080804ff75b2 */ /* 0x0002620008000100 */
[----:B------:R1:W1:Y:S01]  /*0640*/  SYNCS.EXCH.64 URZ, [UR4+0x20], UR6 ;  /* 0x0000200604ff75b2 */ /* 0x0002620008000100 */
[----:B------:R1:W1:Y:S01]  /*0650*/  SYNCS.EXCH.64 URZ, [UR4+0x10], UR8 ;  /* 0x0000100804ff75b2 */ /* 0x0002620008000100 */
[----:B------:R1:W1:Y:S01]  /*0660*/  SYNCS.EXCH.64 URZ, [UR4+0x28], UR6 ;  /* 0x0000280604ff75b2 */ /* 0x0002620008000100 */
[----:B------:R-:W-:Y:S01]  /*0670*/  NOP ;  /* 0x0000000000007918 */ /* 0x000fe20000000000 */
.L_x_9:
[----:B------:R-:W2:Y:S01]  /*0680*/  SHFL.IDX PT, R2, R86, RZ, 0x1f ;  /* 0x00001fff56027589 */ /* 0x000ea200000e0000 */
[----:B------:R-:W-:Y:S01]  /*0690*/  NOP ;  /* 0x0000000000007918 */ /* 0x000fe20000000000 */
[----:B--2---:R-:W-:-:S13]  /*06a0*/  ISETP.NE.AND P0, PT, R2, 0x1, PT ;  /* 0x000000010200780c */ /* 0x004fda0003f05270 */
[----:B------:R-:W-:Y:S05]  /*06b0*/  @P0 BRA `(.L_x_10) ;  /* 0x0000000000580947 */ /* 0x000fea0003800000 */
[----:B-1----:R-:W1:Y:S01]  /*06c0*/  S2UR UR4, SR_CgaCtaId ;  /* 0x00000000000479c3 */ /* 0x002e620000008800 */
        /* <DEDUP_REMOVED lines=12> */
[----:B-1----:R2:W1:Y:S01]  /*0790*/  SYNCS.EXCH.64 URZ, [UR4+0x30], UR8 ;  /* 0x0000300804ff75b2 */ /* 0x0024620008000100 */
[----:B------:R2:W1:Y:S01]  /*07a0*/  SYNCS.EXCH.64 URZ, [UR4+0x50], UR6 ;  /* 0x0000500604ff75b2 */ /* 0x0004620008000100 */
[----:B------:R2:W1:Y:S01]  /*07b0*/  SYNCS.EXCH.64 URZ, [UR4+0x38], UR8 ;  /* 0x0000380804ff75b2 */ /* 0x0004620008000100 */
[----:B------:R2:W1:Y:S01]  /*07c0*/  SYNCS.EXCH.64 URZ, [UR4+0x58], UR6 ;  /* 0x0000580604ff75b2 */ /* 0x0004620008000100 */
[----:B------:R2:W1:Y:S01]  /*07d0*/  SYNCS.EXCH.64 URZ, [UR4+0x40], UR8 ;  /* 0x0000400804ff75b2 */ /* 0x0004620008000100 */
[----:B------:R2:W1:Y:S01]  /*07e0*/  SYNCS.EXCH.64 URZ, [UR4+0x60], UR6 ;  /* 0x0000600604ff75b2 */ /* 0x0004620008000100 */
[----:B------:R2:W1:Y:S01]  /*07f0*/  SYNCS.EXCH.64 URZ, [UR4+0x48], UR8 ;  /* 0x0000480804ff75b2 */ /* 0x0004620008000100 */
[----:B------:R2:W1:Y:S02]  /*0800*/  SYNCS.EXCH.64 URZ, [UR4+0x68], UR6 ;  /* 0x0000680604ff75b2 */ /* 0x0004640008000100 */
[----:B--2---:R-:W-:Y:S01]  /*0810*/  NOP ;  /* 0x0000000000007918 */ /* 0x004fe20000000000 */
.L_x_10:
[----:B------:R-:W2:Y:S01]  /*0820*/  SHFL.IDX PT, R2, R86, RZ, 0x1f ;  /* 0x00001fff56027589 */ /* 0x000ea200000e0000 */
[----:B------:R-:W-:Y:S01]  /*0830*/  NOP ;  /* 0x0000000000007918 */ /* 0x000fe20000000000 */
[----:B--2---:R-:W-:-:S13]  /*0840*/  ISETP.NE.AND P0, PT, R2, 0x3, PT ;  /* 0x000000030200780c */ /* 0x004fda0003f05270 */
[----:B------:R-:W-:Y:S05]  /*0850*/  @P0 BRA `(.L_x_11) ;  /* 0x0000000000300947 */ /* 0x000fea0003800000 */
[----:B-1----:R-:W1:Y:S01]  /*0860*/  S2UR UR6, SR_CgaCtaId ;  /* 0x00000000000679c3 */ /* 0x002e620000008800 */
[----:B------:R-:W-:Y:S01]  /*0870*/  UMOV UR4, 0x400 ;  /* 0x0000040000047882 */ /* 0x000fe20000000000 */
[----:B------:R-:W-:Y:S01]  /*0880*/  UMOV UR5, 0x20 ;  /* 0x0000002000057882 */ /* 0x000fe20000000000 */
[----:B------:R-:W-:Y:S01]  /*0890*/  ELECT P0, URZ, PT ;  /* 0x0000000000ff782f */ /* 0x000fe20003800000 */
[----:B-1----:R-:W-:Y:S02]  /*08a0*/  ULEA UR6, UR6, UR4, 0x18 ;  /* 0x0000000406067291 */ /* 0x002fe4000f8ec0ff */
[----:B------:R-:W-:-:S04]  /*08b0*/  UIADD3 UR4, UPT, UPT, -UR5, 0x100000, URZ ;  /* 0x0010000005047890 */ /* 0x000fc8000fffe1ff */
[----:B------:R-:W-:Y:S02]  /*08c0*/  USHF.L.U32 UR5, UR4, 0xb, URZ ;  /* 0x0000000b04057899 */ /* 0x000fe400080006ff */
[----:B------:R-:W-:Y:S01]  /*08d0*/  USHF.L.U32 UR4, UR4, 0x1, URZ ;  /* 0x0000000104047899 */ /* 0x000fe200080006ff */
[----:B------:R-:W1:Y:S11]  /*08e0*/  FENCE.VIEW.ASYNC.S ;  /* 0x00000000000073c6 */ /* 0x000e760000000000 */
[----:B-1----:R2:W1:Y:S01]  /*08f0*/  SYNCS.EXCH.64 URZ, [UR6+0x70], UR4 ;  /* 0x0000700406ff75b2 */ /* 0x0024620008000100 */
[----:B------:R2:W1:Y:S02]  /*0900*/  SYNCS.EXCH.64 URZ, [UR6+0x78], UR4 ;  /* 0x0000780406ff75b2 */ /* 0x0004640008000100 */
[----:B--2---:R-:W-:Y:S01]  /*0910*/  NOP ;  /* 0x0000000000007918 */ /* 0x004fe20000000000 */
.L_x_11:
[----:B------:R-:W2:Y:S01]  /*0920*/  SHFL.IDX PT, R2, R86, RZ, 0x1f ;  /* 0x00001fff56027589 */ /* 0x000ea200000e0000 */
[----:B------:R-:W-:Y:S01]  /*0930*/  NOP ;  /* 0x0000000000007918 */ /* 0x000fe20000000000 */
[----:B--2---:R-:W-:-:S13]  /*0940*/  ISETP.NE.AND P0, PT, R2, 0x4, PT ;  /* 0x000000040200780c */ /* 0x004fda0003f05270 */
[----:B------:R-:W-:Y:S05]  /*0950*/  @P0 BRA `(.L_x_12) ;  /* 0x00000000004c0947 */ /* 0x000fea0003800000 */
[----:B-1----:R-:W1:Y:S01]  /*0960*/  S2UR UR6, SR_CgaCtaId ;  /* 0x00000000000679c3 */ /* 0x002e620000008800 */
[----:B------:R-:W-:Y:S01]  /*0970*/  UMOV UR4, 0x1e0 ;  /* 0x000001e000047882 */ /* 0x000fe20000000000 */
[----:B------:R-:W-:Y:S01]  /*0980*/  UMOV UR5, 0x400 ;  /* 0x0000040000057882 */ /* 0x000fe20000000000 */
[----:B------:R-:W-:Y:S01]  /*0990*/  USEL UR4, UR4, 0x1a0, UP3 ;  /* 0x000001a004047887 */ /* 0x000fe20009800000 */
[----:B------:R-:W-:Y:S01]  /*09a0*/  UMOV UR8, 0x1 ;  /* 0x0000000100087882 */ /* 0x000fe20000000000 */
[----:B------:R-:W-:Y:S01]  /*09b0*/  ELECT P0, URZ, PT ;  /* 0x0000000000ff782f */ /* 0x000fe20003800000 */
[----:B------:R-:W-:-:S04]  /*09c0*/  UIADD3 UR8, UPT, UPT, -UR8, 0x100000, URZ ;  /* 0x0010000008087890 */ /* 0x000fc8000fffe1ff */
[----:B------:R-:W-:Y:S02]  /*09d0*/  USHF.L.U32 UR9, UR8, 0xb, URZ ;  /* 0x0000000b08097899 */ /* 0x000fe400080006ff */
[----:B------:R-:W-:Y:S02]  /*09e0*/  USHF.L.U32 UR8, UR8, 0x1, URZ ;  /* 0x0000000108087899 */ /* 0x000fe400080006ff */
[----:B-1----:R-:W-:Y:S02]  /*09f0*/  ULEA UR6, UR6, UR5, 0x18 ;  /* 0x0000000506067291 */ /* 0x002fe4000f8ec0ff */
[----:B------:R-:W-:-:S04]  /*0a00*/  UIADD3 UR4, UPT, UPT, -UR4, 0x100000, URZ ;  /* 0x0010000004047890 */ /* 0x000fc8000fffe1ff */
[----:B------:R-:W-:Y:S02]  /*0a10*/  USHF.L.U32 UR5, UR4, 0xb, URZ ;  /* 0x0000000b04057899 */ /* 0x000fe400080006ff */
[----:B------:R-:W-:Y:S01]  /*0a20*/  USHF.L.U32 UR4, UR4, 0x1, URZ ;  /* 0x0000000104047899 */ /* 0x000fe200080006ff */
[----:B------:R-:W1:Y:S03]  /*0a30*/  FENCE.VIEW.ASYNC.S ;  /* 0x00000000000073c6 */ /* 0x000e660000000000 */
[----:B-1----:R2:W1:Y:S08]  /*0a40*/  SYNCS.EXCH.64 URZ, [UR6+0x80], UR8 ;  /* 0x0000800806ff75b2 */ /* 0x0024700008000100 */
[----:B------:R2:W1:Y:S01]  /*0a50*/  SYNCS.EXCH.64 URZ, [UR6+0x90], UR4 ;  /* 0x0000900406ff75b2 */ /* 0x0004620008000100 */
[----:B------:R2:W1:Y:S01]  /*0a60*/  SYNCS.EXCH.64 URZ, [UR6+0x88], UR8 ;  /* 0x0000880806ff75b2 */ /* 0x0004620008000100 */
[----:B------:R2:W1:Y:S02]  /*0a70*/  SYNCS.EXCH.64 URZ, [UR6+0x98], UR4 ;  /* 0x0000980406ff75b2 */ /* 0x0004640008000100 */
[----:B--2---:R-:W-:Y:S01]  /*0a80*/  NOP ;  /* 0x0000000000007918 */ /* 0x004fe20000000000 */
.L_x_12:
        /* <DEDUP_REMOVED lines=26> */
.L_x_13:
[----:B------:R-:W2:Y:S01]  /*0c30*/  SHFL.IDX PT, R2, R86, RZ, 0x1f ;  /* 0x00001fff56027589 */ /* 0x000ea200000e0000 */
[----:B------:R-:W-:Y:S01]  /*0c40*/  NOP ;  /* 0x0000000000007918 */ /* 0x000fe20000000000 */
[----:B--2---:R-:W-:-:S13]  /*0c50*/  ISETP.NE.AND P0, PT, R2, 0x3, PT ;  /* 0x000000030200780c */ /* 0x004fda0003f05270 */
[----:B------:R-:W-:Y:S05]  /*0c60*/  @P0 BRA `(.L_x_14) ;  /* 0x0000000000380947 */ /* 0x000fea0003800000 */
[----:B------:R-:W2:Y:S01]  /*0c70*/  S2UR UR5, SR_CgaCtaId ;  /* 0x00000000000579c3 */ /* 0x000ea20000008800 */
[----:B-1----:R-:W-:Y:S01]  /*0c80*/  UMOV UR4, 0x400 ;  /* 0x0000040000047882 */ /* 0x002fe20000000000 */
[----:B------:R-:W-:Y:S01]  /*0c90*/  UMOV UR6, 0x20 ;  /* 0x0000002000067882 */ /* 0x000fe20000000000 */
[----:B------:R-:W-:Y:S01]  /*0ca0*/  ELECT P0, URZ, PT ;  /* 0x0000000000ff782f */ /* 0x000fe20003800000 */
[----:B------:R-:W-:-:S04]  /*0cb0*/  UIADD3 UR6, UPT, UPT, -UR6, 0x100000, URZ ;  /* 0x0010000006067890 */ /* 0x000fc8000fffe1ff */
[----:B------:R-:W-:Y:S02]  /*0cc0*/  USHF.L.U32 UR7, UR6, 0xb, URZ ;  /* 0x0000000b06077899 */ /* 0x000fe400080006ff */
[----:B------:R-:W-:Y:S02]  /*0cd0*/  USHF.L.U32 UR6, UR6, 0x1, URZ ;  /* 0x0000000106067899 */ /* 0x000fe400080006ff */
[----:B--2---:R-:W-:Y:S01]  /*0ce0*/  ULEA UR4, UR5, UR4, 0x18 ;  /* 0x0000000405047291 */ /* 0x004fe2000f8ec0ff */
[----:B------:R-:W1:Y:S11]  /*0cf0*/  FENCE.VIEW.ASYNC.S ;  /* 0x00000000000073c6 */ /* 0x000e760000000000 */
[----:B-1----:R2:W1:Y:S01]  /*0d00*/  SYNCS.EXCH.64 URZ, [UR4+0xe0], UR6 ;  /* 0x0000e00604ff75b2 */ /* 0x0024620008000100 */
[----:B------:R2:W1:Y:S01]  /*0d10*/  SYNCS.EXCH.64 URZ, [UR4+0xf0], UR6 ;  /* 0x0000f00604ff75b2 */ /* 0x0004620008000100 */
[----:B------:R2:W1:Y:S01]  /*0d20*/  SYNCS.EXCH.64 URZ, [UR4+0xe8], UR6 ;  /* 0x0000e80604ff75b2 */ /* 0x0004620008000100 */
[----:B------:R2:W1:Y:S02]  /*0d30*/  SYNCS.EXCH.64 URZ, [UR4+0xf8], UR6 ;  /* 0x0000f80604ff75b2 */ /* 0x0004640008000100 */
[----:B--2---:R-:W-:Y:S01]  /*0d40*/  NOP ;  /* 0x0000000000007918 */ /* 0x004fe20000000000 */
.L_x_14:
[----:B-1----:R-:W1:Y:S01]  /*0d50*/  LDCU UR4, c[0x0][0x36c] ;  /* 0x00006d80ff0477ac */ /* 0x002e620008000800 */
[----:B------:R-:W-:Y:S01]  /*0d60*/  ISETP.NE.OR P3, PT, R0, 0x2, !P3 ;  /* 0x000000020000780c */ /* 0x000fe20005f65670 */
[----:B------:R-:W-:Y:S01]  /*0d70*/  NOP ;  /* 0x0000000000007918 */ /* 0x000fe20000000000 */
[----:B------:R-:W-:Y:S01]  /*0d80*/  LOP3.LUT R0, R95, 0x1f, RZ, 0xc0, !PT ;  /* 0x0000001f5f007812 */ /* 0x000fe200078ec0ff */
[----:B------:R-:W-:Y:S02]  /*0d90*/  UISETP.NE.AND UP4, UPT, UR17, URZ, UPT ;  /* 0x000000ff1100728c */ /* 0x000fe4000bf85270 */
[----:B-1----:R-:W-:-:S09]  /*0da0*/  UISETP.EQ.U32.AND UP5, UPT, UR4, 0x1, UPT ;  /* 0x000000010400788c */ /* 0x002fd2000bfa2070 */
[----:B------:R-:W-:Y:S05]  /*0db0*/  BRA.U !UP5, `(.L_x_15) ;  /* 0x000000010d087547 */ /* 0x000fea000b800000 */
[----:B---34-:R-:W-:Y:S01]  /*0dc0*/  UCGABAR_ARV ;  /* 0x00000000000079c7 */ /* 0x018fe20008000000 */
[----:B------:R-:W-:Y:S05]  /*0dd0*/  BRA `(.L_x_16) ;  /* 0x0000000000047947 */ /* 0x000fea0003800000 */
.L_x_15:
[----:B---34-:R-:W-:Y:S01]  /*0de0*/  NOP ;  /* 0x0000000000007918 */ /* 0x018fe20000000000 */
.L_x_16:
[----:B------:R-:W1:Y:S01]  /*0df0*/  S2UR UR7, SR_CTAID.X ;  /* 0x00000000000779c3 */ /* 0x000e620000002500 */
[----:B------:R-:W-:-:S05]  /*0e00*/  CS2R.32 R87, SR_CgaSize ;  /* 0x0000000000577805 */ /* 0x000fca0000008a00 */
[----:B------:R-:W-:-:S05]  /*0e10*/  IMAD R87, R87, -0xa0, RZ ;  /* 0xffffff6057577824 */ /* 0x000fca00078e02ff */
[----:B------:R-:W-:-:S14]  /*0e20*/  R2UR UR5, R87 ;  /* 0x00000000570572ca */ /* 0x000fdc00000e0000 */
[----:B------:R-:W2:Y:S01]  /*0e30*/  LDCU UR5, c[0x0][UR5+0x2b0] ;  /* 0x00005600050577ac */ /* 0x000ea20008000800 */
[----:B------:R-:W-:-:S05]  /*0e40*/  CS2R.32 R87, SR_CgaSize ;  /* 0x0000000000577805 */ /* 0x000fca0000008a00 */
[----:B------:R-:W-:-:S05]  /*0e50*/  IMAD R87, R87, -0xa0, RZ ;  /* 0xffffff6057577824 */ /* 0x000fca00078e02ff */
[----:B------:R-:W-:-:S14]  /*0e60*/  R2UR UR4, R87 ;  /* 0x00000000570472ca */ /* 0x000fdc00000e0000 */
[----:B------:R-:W3:Y:S01]  /*0e70*/  LDCU UR4, c[0x0][UR4+0x2b4] ;  /* 0x00005680040477ac */ /* 0x000ee20008000800 */
[----:B------:R-:W4:Y:S01]  /*0e80*/  S2UR UR8, SR_CTAID.Y ;  /* 0x00000000000879c3 */ /* 0x000f220000002600 */
[----:B------:R-:W-:-:S05]  /*0e90*/  CS2R.32 R87, SR_CgaSize ;  /* 0x0000000000577805 */ /* 0x000fca0000008a00 */
[----:B------:R-:W-:-:S05]  /*0ea0*/  IMAD R87, R87, -0xa0, RZ ;  /* 0xffffff6057577824 */ /* 0x000fca00078e02ff */
[----:B------:R-:W-:-:S14]  /*0eb0*/  R2UR UR9, R87 ;  /* 0x00000000570972ca */ /* 0x000fdc00000e0000 */
[----:B------:R-:W3:Y:S01]  /*0ec0*/  LDCU UR9, c[0x0][UR9+0x2a0] ;  /* 0x00005400090977ac */ /* 0x000ee20008000800 */
[----:B------:R-:W4:Y:S01]  /*0ed0*/  LDCU UR21, c[0x0][0xb24] ;  /* 0x00016480ff1577ac */ /* 0x000f220008000800 */
[----:B------:R-:W3:Y:S01]  /*0ee0*/  S2UR UR10, SR_CgaCtaId ;  /* 0x00000000000a79c3 */ /* 0x000ee20000008800 */
[----:B------:R-:W-:-:S05]  /*0ef0*/  CS2R.32 R87, SR_CgaSize ;  /* 0x0000000000577805 */ /* 0x000fca0000008a00 */
[----:B------:R-:W-:-:S05]  /*0f00*/  IMAD R87, R87, -0xa0, RZ ;  /* 0xffffff6057577824 */ /* 0x000fca00078e02ff */
[----:B------:R-:W-:-:S14]  /*0f10*/  R2UR UR59, R87 ;  /* 0x00000000573b72ca */ /* 0x000fdc00000e0000 */
[----:B------:R-:W3:Y:S01]  /*0f20*/  LDCU UR59, c[0x0][UR59+0x2a4] ;  /* 0x000054803b3b77ac */ /* 0x000ee20008000800 */
[----:B------:R-:W3:Y:S01]  /*0f30*/  LDCU UR42, c[0x0][0xb24] ;  /* 0x00016480ff2a77ac */ /* 0x000ee20008000800 */
[----:B-1----:R-:W-:Y:S01]  /*0f40*/  I2FP.F32.U32 R3, UR7 ;  /* 0x0000000700037c45 */ /* 0x002fe20008201000 */
[----:B------:R-:W1:Y:S01]  /*0f50*/  S2UR UR36, SR_CTAID.Z ;  /* 0x00000000002479c3 */ /* 0x000e620000002700 */
[----:B------:R-:W1:Y:S03]  /*0f60*/  LDCU UR27, c[0x0][0xb30] ;  /* 0x00016600ff1b77ac */ /* 0x000e660008000800 */
[----:B--2---:R-:W-:Y:S01]  /*0f70*/  FMUL R3, R3, UR5 ;  /* 0x0000000503037c20 */ /* 0x004fe20008400000 */
[----:B------:R-:W-:Y:S01]  /*0f80*/  UMOV UR16, UR7 ;  /* 0x0000000700107c82 */ /* 0x000fe20008000000 */
[----:B----4-:R-:W-:Y:S01]  /*0f90*/  UISETP.GE.AND UP2, UPT, UR21, 0x1, UPT ;  /* 0x000000011500788c */ /* 0x010fe2000bf46270 */
[----:B------:R-:W-:Y:S01]  /*0fa0*/  I2FP.F32.U32 R2, UR8 ;  /* 0x0000000800027c45 */ /* 0x000fe20008201000 */
[----:B------:R-:W-:-:S02]  /*0fb0*/  UMOV UR20, UR8 ;  /* 0x0000000800147c82 */ /* 0x000fc40008000000 */
[----:B------:R-:W2:Y:S02]  /*0fc0*/  F2I.U32.TRUNC.NTZ R3, R3 ;  /* 0x0000000300037305 */ /* 0x000ea4000020f000 */
[----:B---3--:R-:W-:Y:S01]  /*0fd0*/  FMUL R2, R2, UR4 ;  /* 0x0000000402027c20 */ /* 0x008fe20008400000 */
[----:B------:R-:W-:-:S05]  /*0fe0*/  USHF.L.U32 UR28, UR10, 0xb, URZ ;  /* 0x0000000b0a1c7899 */ /* 0x000fca00080006ff */
[----:B------:R-:W3:Y:S01]  /*0ff0*/  F2I.U32.TRUNC.NTZ R2, R2 ;  /* 0x0000000200027305 */ /* 0x000ee2000020f000 */
[----:B--2---:R-:W-:Y:S02]  /*1000*/  R2UR UR4, R3 ;  /* 0x00000000030472ca */ /* 0x004fe400000e0000 */
[----:B---3--:R-:W-:Y:S02]  /*1010*/  R2UR UR6, R2 ;  /* 0x00000000020672ca */ /* 0x008fe400000e0000 */
[----:B------:R-:W-:-:S09]  /*1020*/  PRMT R2, RZ, 0x7610, R2 ;  /* 0x00007610ff027816 */ /* 0x000fd20000000002 */
[----:B------:R-:W-:-:S04]  /*1030*/  UIADD3 UR5, UPT, UPT, -UR4, URZ, URZ ;  /* 0x000000ff04057290 */ /* 0x000fc8000fffe1ff */
[----:B------:R-:W-:Y:S02]  /*1040*/  UIMAD UR5, UR9, UR5, UR7 ;  /* 0x00000005090572a4 */ /* 0x000fe4000f8e0207 */
[----:B------:R-:W-:-:S04]  /*1050*/  UIADD3 UR4, UPT, UPT, -UR6, URZ, URZ ;  /* 0x000000ff06047290 */ /* 0x000fc8000fffe1ff */
[----:B------:R-:W-:Y:S01]  /*1060*/  IMAD.U32 R87, RZ, RZ, UR5 ;  /* 0x00000005ff577e24 */ /* 0x000fe2000f8e00ff */
[----:B------:R-:W-:Y:S01]  /*1070*/  UIMAD UR59, UR59, UR4, UR8 ;  /* 0x000000043b3b72a4 */ /* 0x000fe2000f8e0208 */
[----:B-1----:R-:W-:Y:S11]  /*1080*/  BRA.U UP4, `(.L_x_17) ;  /* 0x0000000104287547 */ /* 0x002ff6000b800000 */
[----:B------:R-:W-:Y:S01]  /*1090*/  R2UR UR4, R87 ;  /* 0x00000000570472ca */ /* 0x000fe200000e0000 */
[----:B------:R-:W-:Y:S02]  /*10a0*/  UISETP.NE.AND UP0, UPT, UR59, URZ, UPT ;  /* 0x000000ff3b00728c */ /* 0x000fe4000bf05270 */
[----:B------:R-:W-:-:S10]  /*10b0*/  UISETP.NE.AND UP1, UPT, UR59, 0x1, UPT ;  /* 0x000000013b00788c */ /* 0x000fd4000bf25270 */
[----:B------:R-:W-:-:S04]  /*10c0*/  UISETP.EQ.OR UP0, UPT, UR4, URZ, !UP0 ;  /* 0x000000ff0400728c */ /* 0x000fc8000c702670 */
[----:B------:R-:W-:Y:S02]  /*10d0*/  USEL UR5, URZ, 0x1, !UP0 ;  /* 0x00000001ff057887 */ /* 0x000fe4000c000000 */
[----:B------:R-:W-:Y:S02]  /*10e0*/  UISETP.NE.AND UP0, UPT, UR4, URZ, UPT ;  /* 0x000000ff0400728c */ /* 0x000fe4000bf05270 */
[----:B------:R-:W-:-:S04]  /*10f0*/  USEL UR4, URZ, 0x2, UP1 ;  /* 0x00000002ff047887 */ /* 0x000fc80008800000 */
[----:B------:R-:W-:-:S04]  /*1100*/  USEL UR4, UR4, 0x2, UP0 ;  /* 0x0000000204047887 */ /* 0x000fc80008000000 */
[----:B------:R-:W-:-:S06]  /*1110*/  UIADD3 UR4, UPT, UPT, UR5, UR4, URZ ;  /* 0x0000000405047290 */ /* 0x000fcc000fffe0ff */
[----:B------:R-:W-:Y:S02]  /*1120*/  MOV R2, UR4 ;  /* 0x0000000400027c02 */ /* 0x000fe40008000f00 */
.L_x_17:
[----:B------:R-:W-:Y:S05]  /*1130*/  BRA.U !UP2, `(.L_x_18) ;  /* 0x000000010ad47547 */ /* 0x000fea000b800000 */
[----:B------:R-:W1:Y:S01]  /*1140*/  LDCU.128 UR12, c[0x0][0xb10] ;  /* 0x00016200ff0c77ac */ /* 0x000e620008000c00 */
[----:B------:R-:W2:Y:S01]  /*1150*/  LDCU UR6, c[0x0][0x370] ;  /* 0x00006e00ff0677ac */ /* 0x000ea20008000800 */
[----:B------:R-:W3:Y:S01]  /*1160*/  LDCU UR5, c[0x0][0x374] ;  /* 0x00006e80ff0577ac */ /* 0x000ee20008000800 */
[----:B------:R-:W4:Y:S01]  /*1170*/  LDCU UR26, c[0x0][0xb0c] ;  /* 0x00016180ff1a77ac */ /* 0x000f220008000800 */
[----:B------:R-:W4:Y:S01]  /*1180*/  LDCU UR4, c[0x0][0xb20] ;  /* 0x00016400ff0477ac */ /* 0x000f220008000800 */
[----:B------:R-:W4:Y:S01]  /*1190*/  LDCU.64 UR8, c[0x0][0xb28] ;  /* 0x00016500ff0877ac */ /* 0x000f220008000a00 */
[----:B-1----:R-:W-:Y:S02]  /*11a0*/  UISETP.NE.AND UP0, UPT, UR14, 0x1, UPT ;  /* 0x000000010e00788c */ /* 0x002fe4000bf05270 */
[----:B---3--:R-:W-:Y:S02]  /*11b0*/  UIMAD.WIDE.U32 UR10, UR5, UR15, URZ ;  /* 0x0000000f050a72a5 */ /* 0x008fe4000f8e00ff */
[----:B--2---:R-:W-:-:S02]  /*11c0*/  UIMAD.WIDE.U32 UR22, UR6, UR12, URZ ;  /* 0x0000000c061672a5 */ /* 0x004fc4000f8e00ff */
[----:B----4-:R-:W-:Y:S02]  /*11d0*/  UISETP.NE.AND UP1, UPT, UR26, 0x1, UPT ;  /* 0x000000011a00788c */ /* 0x010fe4000bf25270 */
[----:B------:R-:W-:Y:S01]  /*11e0*/  UISETP.NE.AND UP2, UPT, UR21, 0x1, UPT ;  /* 0x000000011500788c */ /* 0x000fe2000bf45270 */
[----:B------:R-:W-:Y:S02]  /*11f0*/  UMOV UR10, UR11 ;  /* 0x0000000b000a7c82 */ /* 0x000fe40008000000 */
[----:B------:R-:W-:Y:S01]  /*1200*/  UMOV UR22, UR23 ;  /* 0x0000001700167c82 */ /* 0x000fe20008000000 */
[----:B------:R-:W-:Y:S02]  /*1210*/  @UP0 USHF.R.U32.HI UR5, URZ, UR4, UR10 ;  /* 0x00000004ff050299 */ /* 0x000fe4000801160a */
[----:B------:R-:W-:Y:S02]  /*1220*/  UIMAD.WIDE.U32 UR24, UR20, UR15, URZ ;  /* 0x0000000f141872a5 */ /* 0x000fe4000f8e00ff */
[----:B------:R-:W-:-:S02]  /*1230*/  UIMAD.WIDE.U32 UR10, UR5, UR8, URZ ;  /* 0x00000008050a72a5 */ /* 0x000fc4000f8e00ff */
[----:B------:R-:W-:Y:S02]  /*1240*/  @UP1 USHF.R.U32.HI UR6, URZ, UR13, UR22 ;  /* 0x0000000dff061299 */ /* 0x000fe40008011616 */
[----:B------:R-:W-:Y:S02]  /*1250*/  UIMAD.WIDE.U32 UR18, UR16, UR12, URZ ;  /* 0x0000000c101272a5 */ /* 0x000fe4000f8e00ff */
[----:B------:R-:W-:Y:S01]  /*1260*/  UIMAD.WIDE.U32 UR22, UR6, UR8, URZ ;  /* 0x00000008061672a5 */ /* 0x000fe2000f8e00ff */
[----:B------:R-:W-:Y:S01]  /*1270*/  UMOV UR24, UR25 ;  /* 0x0000001900187c82 */ /* 0x000fe20008000000 */
[----:B------:R-:W-:Y:S01]  /*1280*/  UMOV UR10, UR11 ;  /* 0x0000000b000a7c82 */ /* 0x000fe20008000000 */
[----:B------:R-:W-:Y:S02]  /*1290*/  USHF.R.U32.HI UR24, URZ, UR4, UR24 ;  /* 0x00000004ff187299 */ /* 0x000fe40008011618 */
[----:B------:R-:W-:Y:S02]  /*12a0*/  @UP2 USHF.R.U32.HI UR5, URZ, UR9, UR10 ;  /* 0x00000009ff052299 */ /* 0x000fe4000801160a */
[----:B------:R-:W-:Y:S01]  /*12b0*/  UMOV UR7, UR23 ;  /* 0x0000001700077c82 */ /* 0x000fe20008000000 */
[----:B------:R-:W-:Y:S01]  /*12c0*/  UMOV UR18, UR19 ;  /* 0x0000001300127c82 */ /* 0x000fe20008000000 */
[----:B------:R-:W-:-:S02]  /*12d0*/  @UP2 USHF.R.U32.HI UR6, URZ, UR9, UR7 ;  /* 0x00000009ff062299 */ /* 0x000fc40008011607 */
[----:B------:R-:W-:Y:S02]  /*12e0*/  USHF.R.U32.HI UR18, URZ, UR13, UR18 ;  /* 0x0000000dff127299 */ /* 0x000fe40008011612 */
[----:B------:R-:W-:Y:S02]  /*12f0*/  USEL UR4, UR20, UR24, !UP0 ;  /* 0x0000001814047287 */ /* 0x000fe4000c000000 */
[----:B------:R-:W-:Y:S02]  /*1300*/  UIMAD UR7, UR5, UR21, URZ ;  /* 0x00000015050772a4 */ /* 0x000fe4000f8e02ff */
[----:B------:R-:W-:Y:S02]  /*1310*/  USEL UR5, UR16, UR18, !UP1 ;  /* 0x0000001210057287 */ /* 0x000fe4000c800000 */
[----:B------:R-:W-:Y:S02]  /*1320*/  UIMAD UR12, UR6, UR21, URZ ;  /* 0x00000015060c72a4 */ /* 0x000fe4000f8e02ff */
[----:B------:R-:W-:-:S02]  /*1330*/  UISETP.GE.AND UP0, UPT, UR4, UR7, UPT ;  /* 0x000000070400728c */ /* 0x000fc4000bf06270 */
[----:B------:R-:W-:Y:S02]  /*1340*/  UIMAD.WIDE.U32 UR10, UR4, UR8, URZ ;  /* 0x00000008040a72a5 */ /* 0x000fe4000f8e00ff */
[----:B------:R-:W-:Y:S02]  /*1350*/  UISETP.GE.OR UP0, UPT, UR5, UR12, UP0 ;  /* 0x0000000c0500728c */ /* 0x000fe40008706670 */
[----:B------:R-:W-:Y:S02]  /*1360*/  UIMAD.WIDE.U32 UR12, UR5, UR8, URZ ;  /* 0x00000008050c72a5 */ /* 0x000fe4000f8e00ff */
[----:B------:R-:W-:Y:S01]  /*1370*/  UIADD3 UR10, UPT, UPT, -UR4, URZ, URZ ;  /* 0x000000ff040a7290 */ /* 0x000fe2000fffe1ff */
[----:B------:R-:W-:Y:S01]  /*1380*/  UMOV UR8, UR11 ;  /* 0x0000000b00087c82 */ /* 0x000fe20008000000 */
[----:B------:R-:W-:Y:S02]  /*1390*/  UIADD3 UR11, UPT, UPT, -UR5, URZ, URZ ;  /* 0x000000ff050b7290 */ /* 0x000fe4000fffe1ff */
[----:B------:R-:W-:-:S03]  /*13a0*/  USHF.R.U32.HI UR8, URZ, UR9, UR8 ;  /* 0x00000009ff087299 */ /* 0x000fc60008011608 */
[----:B------:R-:W-:Y:S01]  /*13b0*/  @!UP0 UMOV UR7, UR13 ;  /* 0x0000000d00078c82 */ /* 0x000fe20008000000 */
[----:B------:R-:W-:Y:S02]  /*13c0*/  UIMAD UR20, UR14, UR10, UR20 ;  /* 0x0000000a0e1472a4 */ /* 0x000fe4000f8e0214 */
[----:B------:R-:W-:Y:S02]  /*13d0*/  USEL UR8, UR4, UR8, !UP2 ;  /* 0x0000000804087287 */ /* 0x000fe4000d000000 */
[----:B------:R-:W-:Y:S02]  /*13e0*/  @!UP0 USHF.R.U32.HI UR7, URZ, UR9, UR7 ;  /* 0x00000009ff078299 */ /* 0x000fe40008011607 */
[----:B------:R-:W-:Y:S02]  /*13f0*/  UIADD3 UR9, UPT, UPT, -UR8, URZ, URZ ;  /* 0x000000ff08097290 */ /* 0x000fe4000fffe1ff */
[----:B------:R-:W-:Y:S02]  /*1400*/  @!UP0 USEL UR7, UR5, UR7, !UP2 ;  /* 0x0000000705078287 */ /* 0x000fe4000d000000 */
[----:B------:R-:W-:-:S02]  /*1410*/  UIMAD UR9, UR21, UR9, UR4 ;  /* 0x00000009150972a4 */ /* 0x000fc4000f8e0204 */
[----:B------:R-:W-:Y:S02]  /*1420*/  @!UP0 UIADD3 UR8, UPT, UPT, UR8, -UR7, URZ ;  /* 0x8000000708088290 */ /* 0x000fe4000fffe0ff */
[----:B------:R-:W-:Y:S02]  /*1430*/  @!UP0 UIMAD UR6, UR9, UR6, UR7 ;  /* 0x00000006090682a4 */ /* 0x000fe4000f8e0207 */
[----:B------:R-:W-:Y:S02]  /*1440*/  @!UP0 UIMAD UR4, UR8, UR21, UR5 ;  /* 0x00000015080482a4 */ /* 0x000fe4000f8e0205 */
[----:B------:R-:W-:Y:S02]  /*1450*/  UIMAD UR16, UR26, UR11, UR16 ;  /* 0x0000000b1a1072a4 */ /* 0x000fe4000f8e0210 */
[----:B------:R-:W-:Y:S01]  /*1460*/  UIMAD UR20, UR4, UR14, UR20 ;  /* 0x0000000e041472a4 */ /* 0x000fe2000f8e0214 */
[----:B------:R-:W-:Y:S02]  /*1470*/  @!UP0 UMOV UR5, UR6 ;  /* 0x0000000600058c82 */ /* 0x000fe40008000000 */
[----:B------:R-:W-:-:S12]  /*1480*/  UIMAD UR16, UR5, UR26, UR16 ;  /* 0x0000001a051072a4 */ /* 0x000fd8000f8e0210 */
.L_x_18:
[----:B------:R-:W-:Y:S02]  /*1490*/  UISETP.NE.AND UP1, UPT, UR27, 0x1, UPT ;  /* 0x000000011b00788c */ /* 0x000fe4000bf25270 */
[----:B------:R-:W-:Y:S02]  /*14a0*/  UISETP.NE.AND UP0, UPT, UR17, 0x2, UPT ;  /* 0x000000021100788c */ /* 0x000fe4000bf05270 */
[----:B------:R-:W-:-:S05]  /*14b0*/  ULOP3.LUT UR28, UR28, 0x800, URZ, 0xc0, !UPT ;  /* 0x000008001c1c7892 */ /* 0x000fca000f8ec0ff */
[----:B------:R-:W-:Y:S07]  /*14c0*/  BRA.U UP1, `(.L_x_19) ;  /* 0x0000000101447547 */ /* 0x000fee000b800000 */
[----:B------:R-:W1:Y:S01]  /*14d0*/  LDCU.128 UR8, c[0x0][0xb10] ;  /* 0x00016200ff0877ac */ /* 0x000e620008000c00 */
[----:B------:R-:W2:Y:S01]  /*14e0*/  LDCU UR12, c[0x0][0xb0c] ;  /* 0x00016180ff0c77ac */ /* 0x000ea20008000800 */
[----:B------:R-:W3:Y:S01]  /*14f0*/  LDCU UR13, c[0x0][0xb20] ;  /* 0x00016400ff0d77ac */ /* 0x000ee20008000800 */
[----:B-1----:R-:W-:Y:S02]  /*1500*/  UIMAD.WIDE.U32 UR6, UR16, UR8, URZ ;  /* 0x00000008100672a5 */ /* 0x002fe4000f8e00ff */
[----:B------:R-:W-:Y:S02]  /*1510*/  UIMAD.WIDE.U32 UR4, UR20, UR11, URZ ;  /* 0x0000000b140472a5 */ /* 0x000fe4000f8e00ff */
[----:B--2---:R-:W-:Y:S02]  /*1520*/  UISETP.NE.AND UP2, UPT, UR12, 0x1, UPT ;  /* 0x000000010c00788c */ /* 0x004fe4000bf45270 */
[----:B------:R-:W-:Y:S01]  /*1530*/  UISETP.NE.AND UP1, UPT, UR10, 0x1, UPT ;  /* 0x000000010a00788c */ /* 0x000fe2000bf25270 */
[----:B------:R-:W-:-:S02]  /*1540*/  UMOV UR6, UR7 ;  /* 0x0000000700067c82 */ /* 0x000fc40008000000 */
[----:B------:R-:W-:Y:S01]  /*1550*/  UMOV UR4, UR5 ;  /* 0x0000000500047c82 */ /* 0x000fe20008000000 */
[----:B------:R-:W-:Y:S02]  /*1560*/  USHF.R.U32.HI UR6, URZ, UR9, UR6 ;  /* 0x00000009ff067299 */ /* 0x000fe40008011606 */
[----:B---3--:R-:W-:Y:S02]  /*1570*/  USHF.R.U32.HI UR4, URZ, UR13, UR4 ;  /* 0x0000000dff047299 */ /* 0x008fe40008011604 */
[----:B------:R-:W-:Y:S02]  /*1580*/  USEL UR5, UR16, UR6, !UP2 ;  /* 0x0000000610057287 */ /* 0x000fe4000d000000 */
[----:B------:R-:W-:-:S04]  /*1590*/  USEL UR4, UR20, UR4, !UP1 ;  /* 0x0000000414047287 */ /* 0x000fc8000c800000 */
[----:B------:R-:W-:Y:S02]  /*15a0*/  UIADD3 UR6, UPT, UPT, UR5, -UR4, URZ ;  /* 0x8000000405067290 */ /* 0x000fe4000fffe0ff */
[----:B------:R-:W-:Y:S02]  /*15b0*/  UIADD3 UR4, UPT, UPT, -UR5, UR4, URZ ;  /* 0x0000000405047290 */ /* 0x000fe4000fffe1ff */
[----:B------:R-:W-:Y:S02]  /*15c0*/  UIMAD UR20, UR6, UR10, UR20 ;  /* 0x0000000a061472a4 */ /* 0x000fe4000f8e0214 */
[----:B------:R-:W-:-:S12]  /*15d0*/  UIMAD UR16, UR4, UR12, UR16 ;  /* 0x0000000c041072a4 */ /* 0x000fd8000f8e0210 */
.L_x_19:
[----:B------:R-:W-:Y:S05]  /*15e0*/  BRA.U !UP5, `(.L_x_20) ;  /* 0x000000010d0c7547 */ /* 0x000fea000b800000 */
[----:B------:R-:W-:Y:S01]  /*15f0*/  UCGABAR_WAIT ;  /* 0x0000000000007dc7 */ /* 0x000fe20008000000 */
[----:B------:R-:W-:Y:S01]  /*1600*/  CCTL.IVALL ;  /* 0x00000000ff00798f */ /* 0x000fe20002000000 */
[----:B------:R-:W-:Y:S05]  /*1610*/  BRA `(.L_x_21) ;  /* 0x0000000000047947 */ /* 0x000fea0003800000 */
.L_x_20:
[----:B------:R-:W-:Y:S06]  /*1620*/  BAR.SYNC.DEFER_BLOCKING 0x0 ;  /* 0x0000000000007b1d */ /* 0x000fec0000010000 */
.L_x_21:
[----:B------:R-:W-:Y:S05]  /*1630*/  BRA.U UP0, `(.L_x_22) ;  /* 0x0000001100947547 */ /* 0x000fea000b800000 */
[----:B------:R-:W1:Y:S01]  /*1640*/  LDCU UR6, c[0x0][0x38c] ;  /* 0x00007180ff0677ac */ /* 0x000e620008000800 */
[----:B------:R-:W2:Y:S01]  /*1650*/  S2UR UR8, SR_CgaCtaId ;  /* 0x00000000000879c3 */ /* 0x000ea20000008800 */
[----:B------:R-:W-:Y:S01]  /*1660*/  PLOP3.LUT P1, PT, PT, PT, UP3, 0x80, 0x8 ;  /* 0x000000000008781c */ /* 0x000fe20003f2f038 */
[----:B------:R-:W-:Y:S01]  /*1670*/  IMAD.MOV.U32 R12, RZ, RZ, 0x1 ;  /* 0x00000001ff0c7424 */ /* 0x000fe200078e00ff */
[----:B------:R-:W-:Y:S01]  /*1680*/  UMOV UR7, 0x400 ;  /* 0x0000040000077882 */ /* 0x000fe20000000000 */
[----:B------:R-:W-:Y:S01]  /*1690*/  UISETP.NE.AND UP1, UPT, UR17, URZ, UPT ;  /* 0x000000ff1100728c */ /* 0x000fe2000bf25270 */
[----:B------:R-:W-:Y:S02]  /*16a0*/  ISETP.EQ.OR P2, PT, R0, RZ, P3 ;  /* 0x000000ff0000720c */ /* 0x000fe40001f42670 */
[----:B------:R-:W-:Y:S02]  /*16b0*/  CS2R R10, SRZ ;  /* 0x00000000000a7805 */ /* 0x000fe4000001ff00 */
[----:B------:R-:W-:Y:S01]  /*16c0*/  PLOP3.LUT P1, PT, P1, PT, PT, 0x8, 0x80 ;  /* 0x000000000080781c */ /* 0x000fe20000f2e170 */
[----:B------:R-:W-:Y:S01]  /*16d0*/  IMAD.MOV.U32 R9, RZ, RZ, RZ ;  /* 0x000000ffff097224 */ /* 0x000fe200078e00ff */
[----:B------:R-:W3:Y:S01]  /*16e0*/  LDCU UR40, c[0x0][0x370] ;  /* 0x00006e00ff2877ac */ /* 0x000ee20008000800 */
[----:B------:R-:W-:Y:S01]  /*16f0*/  IMAD.MOV.U32 R8, RZ, RZ, 0x1 ;  /* 0x00000001ff087424 */ /* 0x000fe200078e00ff */
[----:B------:R-:W4:Y:S01]  /*1700*/  LDCU.64 UR26, c[0x0][0x348] ;  /* 0x00006900ff1a77ac */ /* 0x000f220008000a00 */
[----:B-1----:R-:W-:-:S02]  /*1710*/  UIADD3 UR5, UPT, UPT, UR6, 0x3f, URZ ;  /* 0x0000003f06057890 */ /* 0x002fc4000fffe0ff */
[----:B------:R-:W-:Y:S02]  /*1720*/  USHF.R.U32.HI UR45, URZ, 0x6, UR28 ;  /* 0x00000006ff2d7899 */ /* 0x000fe4000801161c */
[----:B------:R-:W-:Y:S02]  /*1730*/  USHF.R.S32.HI UR4, URZ, 0x1f, UR5 ;  /* 0x0000001fff047899 */ /* 0x000fe40008011405 */
[----:B------:R-:W-:Y:S02]  /*1740*/  UIADD3 UR46, UPT, UPT, UR6, 0x7e, URZ ;  /* 0x0000007e062e7890 */ /* 0x000fe4000fffe0ff */
[----:B------:R-:W-:Y:S02]  /*1750*/  ULEA.HI UR4, UR4, UR5, URZ, 0x6 ;  /* 0x0000000504047291 */ /* 0x000fe4000f8f30ff */
[----:B--2---:R-:W-:Y:S02]  /*1760*/  ULEA UR7, UR8, UR7, 0x18 ;  /* 0x0000000708077291 */ /* 0x004fe4000f8ec0ff */
[----:B------:R-:W-:-:S02]  /*1770*/  USHF.R.S32.HI UR43, URZ, 0x6, UR4 ;  /* 0x00000006ff2b7899 */ /* 0x000fc40008011404 */
[----:B------:R-:W-:Y:S02]  /*1780*/  UIADD3 UR4, UPT, UPT, UR6, -0x1, URZ ;  /* 0xffffffff06047890 */ /* 0x000fe4000fffe0ff */
[----:B------:R-:W-:Y:S02]  /*1790*/  UISETP.LT.U32.AND UP0, UPT, UR43, 0x3, UPT ;  /* 0x000000032b00788c */ /* 0x000fe4000bf01070 */
[----:B------:R-:W-:Y:S02]  /*17a0*/  UISETP.GE.U32.AND UP2, UPT, UR4, -0x7f, UPT ;  /* 0xffffff810400788c */ /* 0x000fe4000bf46070 */
[----:B------:R-:W-:Y:S01]  /*17b0*/  USEL UR41, UR43, 0x3, UP0 ;  /* 0x000000032b297887 */ /* 0x000fe20008000000 */
[----:B------:R-:W1:Y:S03]  /*17c0*/  LDCU UR39, c[0x0][0x374] ;  /* 0x00006e80ff2777ac */ /* 0x000e660008000800 */
[----:B------:R-:W-:-:S02]  /*17d0*/  UIADD3 UR21, UPT, UPT, UR41, -0x1, URZ ;  /* 0xffffffff29157890 */ /* 0x000fc4000fffe0ff */
[----:B------:R-:W-:-:S03]  /*17e0*/  USEL UR24, UR48, 0x2, UP1 ;  /* 0x0000000230187887 */ /* 0x000fc60008800000 */
[----:B------:R-:W-:Y:S02]  /*17f0*/  @UP2 UIADD3 UR21, UPT, UPT, UR41, URZ, URZ ;  /* 0x000000ff29152290 */ /* 0x000fe4000fffe0ff */
[----:B------:R-:W-:Y:S02]  /*1800*/  UIADD3 UR29, UPT, UPT, UR7, 0x6400, UR28 ;  /* 0x00006400071d7890 */ /* 0x000fe4000fffe01c */
[----:B------:R-:W-:Y:S02]  /*1810*/  UIADD3 UR44, UPT, UPT, UR43, -UR41, URZ ;  /* 0x800000292b2c7290 */ /* 0x000fe4000fffe0ff */
[----:B------:R-:W-:Y:S01]  /*1820*/  UIADD3 UR21, UPT, UPT, UR21, 0x1, URZ ;  /* 0x0000000115157890 */ /* 0x000fe2000fffe0ff */
[----:B---34-:R-:W-:-:S11]  /*1830*/  UMOV UR5, URZ ;  /* 0x000000ff00057c82 */ /* 0x018fd60008000000 */
.L_x_42:
[----:B------:R-:W2:Y:S02]  /*1840*/  S2UR UR4, SR_CgaCtaId ;  /* 0x00000000000479c3 */ /* 0x000ea40000008800 */
[----:B--2---:R-:W-:-:S09]  /*1850*/  UISETP.NE.AND UP0, UPT, UR4, URZ, UPT ;  /* 0x000000ff0400728c */ /* 0x004fd2000bf05270 */
[----:B-1----:R-:W-:Y:S05]  /*1860*/  BRA.U UP0, `(.L_x_23) ;  /* 0x0000000100287547 */ /* 0x002fea000b800000 */
[----:B------:R-:W-:Y:S02]  /*1870*/  LEA R0, R9, UR7, 0x3 ;  /* 0x0000000709007c11 */ /* 0x000fe4000f8e18ff */
[----:B------:R-:W-:-:S04]  /*1880*/  SHF.L.U32 R3, R8, 0x1f, RZ ;  /* 0x0000001f08037819 */ /* 0x000fc800000006ff */
[----:B------:R-:W2:Y:S02]  /*1890*/  SYNCS.PHASECHK.TRANS64.TRYWAIT P0, [R0+URZ+0xf0], R3 ;  /* 0x0000f003000075a7 */ /* 0x000ea400080011ff */
[----:B--2---:R-:W-:Y:S05]  /*18a0*/  @!P0 BRA `(.L_x_24) ;  /* 0x0000007c00308947 */ /* 0x004fea0003800000 */
.L_x_131:
[----:B------:R3:W-:Y:S01]  /*18b0*/  SYNCS.ARRIVE.TRANS64.A1T0 RZ, [R0+URZ+0xe0], RZ ;  /* 0x0000e0ff00ff79a7 */ /* 0x0007e200081000ff */
[----:B------:R-:W-:-:S05]  /*18c0*/  VIADD R9, R9, 0x1 ;  /* 0x0000000109097836 */ /* 0x000fca0000000000 */
[----:B------:R-:W-:-:S04]  /*18d0*/  ISETP.NE.AND P0, PT, R9, 0x2, PT ;  /* 0x000000020900780c */ /* 0x000fc80003f05270 */
[----:B--2---:R-:W-:Y:S02]  /*18e0*/  SEL R3, RZ, 0x1, P0 ;  /* 0x00000001ff037807 */ /* 0x004fe40000000000 */
[----:B------:R-:W-:Y:S02]  /*18f0*/  SEL R9, R9, RZ, P0 ;  /* 0x000000ff09097207 */ /* 0x000fe40000000000 */
[----:B------:R-:W-:-:S07]  /*1900*/  LOP3.LUT R8, R8, R3, RZ, 0x3c, !PT ;  /* 0x0000000308087212 */ /* 0x000fce00078e3cff */
.L_x_23:
[----:B------:R-:W-:Y:S01]  /*1910*/  ULEA UR4, UR5, UR7, 0x3 ;  /* 0x0000000705047291 */ /* 0x000fe2000f8e18ff */
[----:B---3--:R-:W-:Y:S01]  /*1920*/  SHF.L.U32 R0, R12, 0x1f, RZ ;  /* 0x0000001f0c007819 */ /* 0x008fe200000006ff */
[----:B------:R-:W-:Y:S02]  /*1930*/  UISETP.GE.U32.AND UP0, UPT, UR46, 0x7f, UPT ;  /* 0x0000007f2e00788c */ /* 0x000fe4000bf06070 */
[----:B------:R-:W-:Y:S02]  /*1940*/  USHF.L.U32 UR11, UR20, 0x8, URZ ;  /* 0x00000008140b7899 */ /* 0x000fe400080006ff */
[----:B------:R-:W-:Y:S01]  /*1950*/  ULEA UR35, UR16, UR45, 0x6 ;  /* 0x0000002d10237291 */ /* 0x000fe2000f8e30ff */
[----:B------:R-:W-:Y:S02]  /*1960*/  UMOV UR13, URZ ;  /* 0x000000ff000d7c82 */ /* 0x000fe40008000000 */
[----:B------:R2:W3:Y:S02]  /*1970*/  SYNCS.PHASECHK.TRANS64.TRYWAIT P0, [UR4+0x18], R0 ;  /* 0x00001800ff0075a7 */ /* 0x0004e40008001104 */
[----:B------:R-:W-:Y:S07]  /*1980*/  BRA.U !UP0, `(.L_x_25) ;  /* 0x0000000108bc7547 */ /* 0x000fee000b800000 */
[----:B------:R-:W-:Y:S01]  /*1990*/  UMOV UR6, URZ ;  /* 0x000000ff00067c82 */ /* 0x000fe20008000000 */
[----:B------:R-:W-:-:S05]  /*19a0*/  UMOV UR4, UR5 ;  /* 0x0000000500047c82 */ /* 0x000fca0008000000 */
.L_x_31:
[----:B------:R-:W-:Y:S01]  /*19b0*/  ULEA UR33, UR4, UR7, 0x3 ;  /* 0x0000000704217291 */ /* 0x000fe2000f8e18ff */
[----:B---3--:R-:W-:Y:S01]  /*19c0*/  @!P3 MOV R2, 0x5000 ;  /* 0x000050000002b802 */ /* 0x008fe20000000f00 */
[----:B-1-3--:R-:W-:Y:S10]  /*19d0*/  @P0 BRA `(.L_x_26) ;  /* 0x00000000000c0947 */ /* 0x00aff40003800000 */
[----:B------:R-:W-:-:S04]  /*19e0*/  SHF.L.U32 R3, R12, 0x1f, RZ ;  /* 0x0000001f0c037819 */ /* 0x000fc800000006ff */
[----:B------:R-:W3:Y:S02]  /*19f0*/  SYNCS.PHASECHK.TRANS64.TRYWAIT P0, [UR33+0x18], R3 ;  /* 0x00001803ff0075a7 */ /* 0x000ee40008001121 */
[----:B---3--:R-:W-:Y:S05]  /*1a00*/  @!P0 BRA `(.L_x_27) ;  /* 0x0000007800ec8947 */ /* 0x008fea0003800000 */
.L_x_26:
[----:B------:R3:W-:Y:S01]  /*1a10*/  @!P3 SYNCS.ARRIVE.TRANS64 RZ, [UR33], R2 ;  /* 0x00000002ffffb9a7 */ /* 0x0007e20008000021 */
[----:B------:R-:W-:-:S04]  /*1a20*/  ULOP3.LUT UR5, UR24, 0x2, URZ, 0xfc, !UPT ;  /* 0x0000000218057892 */ /* 0x000fc8000f8efcff */
[----:B------:R-:W-:-:S09]  /*1a30*/  UISETP.NE.AND UP0, UPT, UR5, 0x2, UPT ;  /* 0x000000020500788c */ /* 0x000fd2000bf05270 */
[----:B------:R-:W-:Y:S05]  /*1a40*/  BRA.U UP0, `(.L_x_28) ;  /* 0x0000000100047547 */ /* 0x000fea000b800000 */
[----:B-1----:R-:W-:Y:S05]  /*1a50*/  BPT.TRAP 0x1 ;  /* 0x000000040000795c */ /* 0x002fea0000300000 */
.L_x_28:
[----:B------:R-:W-:Y:S04]  /*1a60*/  BSSY.RECONVERGENT B0, `(.L_x_29) ;  /* 0x0000003000007945 */ /* 0x000fe80003800200 */
[----:B------:R-:W-:Y:S05]  /*1a70*/  @P2 BRA `(.L_x_30) ;  /* 0x0000000000042947 */ /* 0x000fea0003800000 */
[----:B-1----:R-:W-:Y:S05]  /*1a80*/  BPT.TRAP 0x1 ;  /* 0x000000040000795c */ /* 0x002fea0000300000 */
.L_x_30:
[----:B-1----:R-:W-:Y:S05]  /*1a90*/  BSYNC.RECONVERGENT B0 ;  /* 0x0000000000007941 */ /* 0x002fea0003800200 */
.L_x_29:
[----:B------:R-:W-:Y:S02]  /*1aa0*/  UIADD3 UR5, UPT, UPT, UR4, 0x1, URZ ;  /* 0x0000000104057890 */ /* 0x000fe4000fffe0ff */
[----:B------:R-:W-:Y:S02]  /*1ab0*/  ULEA UR32, UR4, UR28, 0xc ;  /* 0x0000001c04207291 */ /* 0x000fe4000f8e60ff */
[----:B------:R-:W-:Y:S02]  /*1ac0*/  UISETP.NE.AND UP0, UPT, UR5, 0x3, UPT ;  /* 0x000000030500788c */ /* 0x000fe4000bf05270 */
[----:B------:R-:W-:Y:S02]  /*1ad0*/  UIADD3 UR16, UP1, UPT, UR26, 0x80, URZ ;  /* 0x000000801a107890 */ /* 0x000fe4000ff3e0ff */
[----:B------:R-:W-:Y:S02]  /*1ae0*/  USEL UR9, URZ, 0x1, UP0 ;  /* 0x00000001ff097887 */ /* 0x000fe40008000000 */
[----:B------:R-:W-:-:S02]  /*1af0*/  USEL UR5, UR5, URZ, UP0 ;  /* 0x000000ff05057287 */ /* 0x000fc40008000000 */
[----:B------:R-:W-:Y:S02]  /*1b00*/  UIADD3 UR14, UP0, UPT, UR26, 0x180, URZ ;  /* 0x000001801a0e7890 */ /* 0x000fe4000ff1e0ff */
[----:B------:R-:W-:Y:S01]  /*1b10*/  ULEA UR8, UR5, UR7, 0x3 ;  /* 0x0000000705087291 */ /* 0x000fe2000f8e18ff */
[----:B------:R-:W-:Y:S01]  /*1b20*/  LOP3.LUT R12, R12, UR9, RZ, 0x3c, !PT ;  /* 0x000000090c0c7c12 */ /* 0x000fe2000f8e3cff */
[----:B------:R-:W-:Y:S02]  /*1b30*/  USHF.L.U32 UR34, UR6, 0x6, URZ ;  /* 0x0000000606227899 */ /* 0x000fe400080006ff */
[----:B------:R-:W-:Y:S01]  /*1b40*/  UIADD3.X UR17, UPT, UPT, URZ, UR27, URZ, UP1, !UPT ;  /* 0x0000001bff117290 */ /* 0x000fe20008ffe4ff */
[----:B--2---:R-:W-:Y:S01]  /*1b50*/  SHF.L.U32 R0, R12, 0x1f, RZ ;  /* 0x0000001f0c007819 */ /* 0x004fe200000006ff */
[----:B------:R-:W-:Y:S02]  /*1b60*/  UIADD3 UR32, UPT, UPT, UR7, 0x6400, UR32 ;  /* 0x0000640007207890 */ /* 0x000fe4000fffe020 */
[----:B------:R-:W-:Y:S01]  /*1b70*/  UIADD3.X UR15, UPT, UPT, URZ, UR27, URZ, UP0, !UPT ;  /* 0x0000001bff0f7290 */ /* 0x000fe200087fe4ff */
[----:B------:R4:W1:Y:S01]  /*1b80*/  SYNCS.PHASECHK.TRANS64.TRYWAIT P0, [UR8+0x18], R0 ;  /* 0x00001800ff0075a7 */ /* 0x0008620008001108 */
[----:B------:R-:W-:Y:S01]  /*1b90*/  ULEA UR8, UR4, UR7, 0xe ;  /* 0x0000000704087291 */ /* 0x000fe2000f8e70ff */
[----:B------:R-:W-:Y:S01]  /*1ba0*/  UMOV UR13, 0x30000 ;  /* 0x00030000000d7882 */ /* 0x000fe20000000000 */
[----:B------:R-:W-:-:S02]  /*1bb0*/  UMOV UR18, 0x0 ;  /* 0x0000000000127882 */ /* 0x000fc40000000000 */
[----:B------:R-:W-:Y:S01]  /*1bc0*/  UIADD3 UR8, UPT, UPT, UR8, 0x9400, URZ ;  /* 0x0000940008087890 */ /* 0x000fe2000fffe0ff */
[----:B------:R-:W-:Y:S01]  /*1bd0*/  UMOV UR19, 0x10000000 ;  /* 0x1000000000137882 */ /* 0x000fe20000000000 */
[----:B------:R-:W-:Y:S01]  /*1be0*/  UMOV UR12, UR36 ;  /* 0x00000024000c7c82 */ /* 0x000fe20008000000 */
[----:B------:R-:W-:Y:S01]  /*1bf0*/  UMOV UR9, UR33 ;  /* 0x0000002100097c82 */ /* 0x000fe20008000000 */
[----:B------:R-:W-:Y:S01]  /*1c00*/  UMOV UR10, UR34 ;  /* 0x00000022000a7c82 */ /* 0x000fe20008000000 */
[----:B------:R2:W-:Y:S01]  /*1c10*/  UTMALDG.3D.MULTICAST [UR32], [UR16], UR13, desc[UR18] ;  /* 0x00001220100073b4 */ /* 0x0005e2000801180d */
[----:B------:R-:W-:Y:S01]  /*1c20*/  UIADD3 UR6, UPT, UPT, UR6, 0x1, URZ ;  /* 0x0000000106067890 */ /* 0x000fe2000fffe0ff */
[----:B------:R-:W-:-:S03]  /*1c30*/  UMOV UR4, UR5 ;  /* 0x0000000500047c82 */ /* 0x000fc60008000000 */
[----:B------:R-:W-:Y:S01]  /*1c40*/  UISETP.NE.AND UP0, UPT, UR6, UR21, UPT ;  /* 0x000000150600728c */ /* 0x000fe2000bf05270 */
[----:B------:R4:W-:Y:S01]  /*1c50*/  UTMALDG.3D [UR8], [UR14], desc[UR18] ;  /* 0x000012080e0075b4 */ /* 0x0009e20008011000 */
[----:B--2---:R-:W-:-:S07]  /*1c60*/  UMOV UR13, UR21 ;  /* 0x00000015000d7c82 */ /* 0x004fce0008000000 */
[----:B----4-:R-:W-:Y:S05]  /*1c70*/  BRA.U UP0, `(.L_x_31) ;  /* 0xfffffffd004c7547 */ /* 0x010fea000b83ffff */
.L_x_25:
[----:B------:R-:W-:Y:S01]  /*1c80*/  ULEA UR4, UR5, UR7, 0x3 ;  /* 0x0000000705047291 */ /* 0x000fe2000f8e18ff */
[----:B--2---:R-:W-:Y:S01]  /*1c90*/  SHF.L.U32 R0, R12, 0x1f, RZ ;  /* 0x0000001f0c007819 */ /* 0x004fe200000006ff */
[----:B------:R-:W-:Y:S01]  /*1ca0*/  @!P1 SYNCS.ARRIVE.TRANS64.A1T0 RZ, [UR7+0x78], RZ ;  /* 0x000078ffffff99a7 */ /* 0x000fe20008100007 */
[----:B------:R-:W-:-:S06]  /*1cb0*/  UISETP.GT.AND UP0, UPT, UR43, UR41, UPT ;  /* 0x000000292b00728c */ /* 0x000fcc000bf04270 */
[----:B-1-3--:R1:W2:Y:S03]  /*1cc0*/  SYNCS.PHASECHK.TRANS64.TRYWAIT P0, [UR4+0x18], R0 ;  /* 0x00001800ff0075a7 */ /* 0x00a2a60008001104 */
[----:B------:R-:W-:Y:S05]  /*1cd0*/  BRA.U !UP0, `(.L_x_32) ;  /* 0x0000000108bc7547 */ /* 0x000fea000b800000 */
[----:B------:R-:W-:Y:S01]  /*1ce0*/  UIADD3 UR25, UPT, UPT, UR44, UR13, URZ ;  /* 0x0000000d2c197290 */ /* 0x000fe2000fffe0ff */
[----:B------:R-:W-:-:S11]  /*1cf0*/  UMOV UR4, UR5 ;  /* 0x0000000500047c82 */ /* 0x000fd60008000000 */
.L_x_38:
[----:B------:R-:W-:Y:S01]  /*1d00*/  ULEA UR17, UR4, UR7, 0x3 ;  /* 0x0000000704117291 */ /* 0x000fe2000f8e18ff */
[----:B--2---:R-:W-:Y:S01]  /*1d10*/  @!P3 MOV R2, 0x5000 ;  /* 0x000050000002b802 */ /* 0x004fe20000000f00 */
[----:B--2-4-:R-:W-:Y:S10]  /*1d20*/  @P0 BRA `(.L_x_33) ;  /* 0x00000000000c0947 */ /* 0x014ff40003800000 */
[----:B------:R-:W-:-:S04]  /*1d30*/  SHF.L.U32 R3, R12, 0x1f, RZ ;  /* 0x0000001f0c037819 */ /* 0x000fc800000006ff */
[----:B------:R-:W2:Y:S02]  /*1d40*/  SYNCS.PHASECHK.TRANS64.TRYWAIT P0, [UR17+0x18], R3 ;  /* 0x00001803ff0075a7 */ /* 0x000ea40008001111 */
[----:B--2---:R-:W-:Y:S05]  /*1d50*/  @!P0 BRA `(.L_x_34) ;  /* 0x0000007800308947 */ /* 0x004fea0003800000 */
.L_x_33:
[----:B------:R2:W-:Y:S01]  /*1d60*/  @!P3 SYNCS.ARRIVE.TRANS64 RZ, [UR17], R2 ;  /* 0x00000002ffffb9a7 */ /* 0x0005e20008000011 */
[----:B------:R-:W-:-:S04]  /*1d70*/  ULOP3.LUT UR5, UR24, 0x2, URZ, 0xfc, !UPT ;  /* 0x0000000218057892 */ /* 0x000fc8000f8efcff */
[----:B------:R-:W-:-:S09]  /*1d80*/  UISETP.NE.AND UP0, UPT, UR5, 0x2, UPT ;  /* 0x000000020500788c */ /* 0x000fd2000bf05270 */
[----:B------:R-:W-:Y:S05]  /*1d90*/  BRA.U UP0, `(.L_x_35) ;  /* 0x0000000100047547 */ /* 0x000fea000b800000 */
[----:B------:R-:W-:Y:S05]  /*1da0*/  BPT.TRAP 0x1 ;  /* 0x000000040000795c */ /* 0x000fea0000300000 */
.L_x_35:
[----:B------:R-:W-:Y:S04]  /*1db0*/  BSSY.RECONVERGENT B0, `(.L_x_36) ;  /* 0x0000003000007945 */ /* 0x000fe80003800200 */
[----:B------:R-:W-:Y:S05]  /*1dc0*/  @P2 BRA `(.L_x_37) ;  /* 0x0000000000042947 */ /* 0x000fea0003800000 */
[----:B------:R-:W-:Y:S05]  /*1dd0*/  BPT.TRAP 0x1 ;  /* 0x000000040000795c */ /* 0x000fea0000300000 */
.L_x_37:
[----:B------:R-:W-:Y:S05]  /*1de0*/  BSYNC.RECONVERGENT B0 ;  /* 0x0000000000007941 */ /* 0x000fea0003800200 */
.L_x_36:
[----:B------:R-:W-:Y:S02]  /*1df0*/  UIADD3 UR5, UPT, UPT, UR4, 0x1, URZ ;  /* 0x0000000104057890 */ /* 0x000fe4000fffe0ff */
[----:B------:R-:W-:Y:S02]  /*1e00*/  UIADD3 UR14, UP1, UPT, UR26, 0x80, URZ ;  /* 0x000000801a0e7890 */ /* 0x000fe4000ff3e0ff */
[----:B------:R-:W-:Y:S02]  /*1e10*/  UISETP.NE.AND UP0, UPT, UR5, 0x3, UPT ;  /* 0x000000030500788c */ /* 0x000fe4000bf05270 */
[----:B------:R-:W-:Y:S02]  /*1e20*/  USHF.L.U32 UR18, UR13, 0x6, URZ ;  /* 0x000000060d127899 */ /* 0x000fe400080006ff */
[----:B------:R-:W-:Y:S02]  /*1e30*/  USEL UR8, URZ, 0x1, UP0 ;  /* 0x00000001ff087887 */ /* 0x000fe40008000000 */
[----:B------:R-:W-:-:S02]  /*1e40*/  USEL UR5, UR5, URZ, UP0 ;  /* 0x000000ff05057287 */ /* 0x000fc40008000000 */
[----:B------:R-:W-:Y:S02]  /*1e50*/  UIADD3 UR22, UP0, UPT, UR26, 0x180, URZ ;  /* 0x000001801a167890 */ /* 0x000fe4000ff1e0ff */
[----:B------:R-:W-:Y:S01]  /*1e60*/  LOP3.LUT R12, R12, UR8, RZ, 0x3c, !PT ;  /* 0x000000080c0c7c12 */ /* 0x000fe2000f8e3cff */
[----:B------:R-:W-:Y:S02]  /*1e70*/  ULEA UR6, UR5, UR7, 0x3 ;  /* 0x0000000705067291 */ /* 0x000fe4000f8e18ff */
[----:B------:R-:W-:Y:S01]  /*1e80*/  ULEA UR8, UR4, UR7, 0xe ;  /* 0x0000000704087291 */ /* 0x000fe2000f8e70ff */
[----:B-1----:R-:W-:Y:S01]  /*1e90*/  SHF.L.U32 R0, R12, 0x1f, RZ ;  /* 0x0000001f0c007819 */ /* 0x002fe200000006ff */
[----:B------:R-:W-:Y:S02]  /*1ea0*/  ULEA UR16, UR4, UR29, 0xc ;  /* 0x0000001d04107291 */ /* 0x000fe4000f8e60ff */
[----:B------:R-:W-:Y:S02]  /*1eb0*/  UIADD3.X UR15, UPT, UPT, URZ, UR27, URZ, UP1, !UPT ;  /* 0x0000001bff0f7290 */ /* 0x000fe40008ffe4ff */
[----:B------:R-:W-:Y:S01]  /*1ec0*/  UIADD3 UR8, UPT, UPT, UR8, 0x9400, URZ ;  /* 0x0000940008087890 */ /* 0x000fe2000fffe0ff */
[----:B------:R3:W4:Y:S01]  /*1ed0*/  SYNCS.PHASECHK.TRANS64.TRYWAIT P0, [UR6+0x18], R0 ;  /* 0x00001800ff0075a7 */ /* 0x0007220008001106 */
[----:B------:R-:W-:Y:S01]  /*1ee0*/  UIADD3.X UR23, UPT, UPT, URZ, UR27, URZ, UP0, !UPT ;  /* 0x0000001bff177290 */ /* 0x000fe200087fe4ff */
[----:B------:R-:W-:Y:S01]  /*1ef0*/  UMOV UR6, 0x30000 ;  /* 0x0003000000067882 */ /* 0x000fe20000000000 */
[----:B------:R-:W-:Y:S01]  /*1f00*/  UMOV UR30, 0x0 ;  /* 0x00000000001e7882 */ /* 0x000fe20000000000 */
[----:B------:R-:W-:Y:S01]  /*1f10*/  UMOV UR31, 0x10000000 ;  /* 0x10000000001f7882 */ /* 0x000fe20000000000 */
[----:B------:R-:W-:Y:S01]  /*1f20*/  UMOV UR19, UR35 ;  /* 0x0000002300137c82 */ /* 0x000fe20008000000 */
[----:B------:R-:W-:Y:S01]  /*1f30*/  UMOV UR20, UR36 ;  /* 0x0000002400147c82 */ /* 0x000fe20008000000 */
[----:B------:R-:W-:Y:S01]  /*1f40*/  UMOV UR12, UR36 ;  /* 0x00000024000c7c82 */ /* 0x000fe20008000000 */
[----:B------:R-:W-:Y:S01]  /*1f50*/  UMOV UR9, UR17 ;  /* 0x0000001100097c82 */ /* 0x000fe20008000000 */
[----:B------:R-:W-:Y:S01]  /*1f60*/  UMOV UR10, UR18 ;  /* 0x00000012000a7c82 */ /* 0x000fe20008000000 */
[----:B------:R3:W-:Y:S01]  /*1f70*/  UTMALDG.3D.MULTICAST [UR16], [UR14], UR6, desc[UR30] ;  /* 0x00001e100e0073b4 */ /* 0x0007e20008011806 */
[----:B------:R-:W-:Y:S01]  /*1f80*/  UIADD3 UR13, UPT, UPT, UR13, 0x1, URZ ;  /* 0x000000010d0d7890 */ /* 0x000fe2000fffe0ff */
[----:B------:R-:W-:-:S03]  /*1f90*/  UMOV UR4, UR5 ;  /* 0x0000000500047c82 */ /* 0x000fc60008000000 */
[----:B------:R-:W-:Y:S01]  /*1fa0*/  UISETP.NE.AND UP0, UPT, UR13, UR25, UPT ;  /* 0x000000190d00728c */ /* 0x000fe2000bf05270 */
[----:B------:R3:W-:Y:S08]  /*1fb0*/  UTMALDG.3D [UR8], [UR22], desc[UR30] ;  /* 0x00001e08160075b4 */ /* 0x0007f00008011000 */
[----:B---3--:R-:W-:Y:S05]  /*1fc0*/  BRA.U UP0, `(.L_x_38) ;  /* 0xfffffffd004c7547 */ /* 0x008fea000b83ffff */
.L_x_32:
[C---:B------:R-:W-:Y:S01]  /*1fd0*/  LEA R3, R11.reuse, UR7, 0x3 ;  /* 0x000000070b037c11 */ /* 0x040fe2000f8e18ff */
[----:B------:R-:W-:Y:S01]  /*1fe0*/  NOP ;  /* 0x0000000000007918 */ /* 0x000fe20000000000 */
[----:B-1----:R-:W-:Y:S02]  /*1ff0*/  SHF.L.U32 R0, R10, 0x1f, RZ ;  /* 0x0000001f0a007819 */ /* 0x002fe400000006ff */
[----:B------:R-:W-:Y:S02]  /*2000*/  LEA R5, R11, UR7, 0x4 ;  /* 0x000000070b057c11 */ /* 0x000fe4000f8e20ff */
[----:B--2-4-:R-:W1:Y:S02]  /*2010*/  SYNCS.PHASECHK.TRANS64.TRYWAIT P0, [R3+URZ+0x80], R0 ;  /* 0x00008000030075a7 */ /* 0x014e6400080011ff */
[----:B-1----:R-:W-:Y:S05]  /*2020*/  @!P0 BRA `(.L_x_39) ;  /* 0x0000007400948947 */ /* 0x002fea0003800000 */
.L_x_134:
[----:B------:R-:W2:Y:S01]  /*2030*/  LDS.128 R4, [R5+0x110] ;  /* 0x0001100005047984 */ /* 0x000ea20000000c00 */
[----:B------:R-:W-:Y:S01]  /*2040*/  UISETP.GE.AND UP0, UPT, UR42, 0x1, UPT ;  /* 0x000000012a00788c */ /* 0x000fe2000bf06270 */
[----:B------:R-:W-:Y:S01]  /*2050*/  @!PT LDS RZ, [RZ] ;  /* 0x00000000fffff984 */ /* 0x000fe20000000800 */
[----:B------:R-:W-:Y:S01]  /*2060*/  @!PT LDS RZ, [RZ] ;  /* 0x00000000fffff984 */ /* 0x000fe20000000800 */
[----:B------:R-:W-:Y:S01]  /*2070*/  @!PT LDS RZ, [RZ] ;  /* 0x00000000fffff984 */ /* 0x000fe20000000800 */
[----:B------:R-:W-:Y:S01]  /*2080*/  @!PT LDS RZ, [RZ] ;  /* 0x00000000fffff984 */ /* 0x000fe20000000800 */
[----:B------:R3:W-:Y:S06]  /*2090*/  MEMBAR.ALL.CTA ;  /* 0x0000000000007992 */ /* 0x0007ec0000008000 */
[----:B---3--:R-:W3:Y:S01]  /*20a0*/  FENCE.VIEW.ASYNC.S ;  /* 0x00000000000073c6 */ /* 0x008ee20000000000 */
[----:B--2---:R-:W-:-:S13]  /*20b0*/  LOP3.LUT P0, RZ, R6, 0x1, RZ, 0xc0, !PT ;  /* 0x0000000106ff7812 */ /* 0x004fda000780c0ff */
[----:B---3--:R-:W-:Y:S01]  /*20c0*/  VOTEU.ANY UP1, P0 ;  /* 0x0000000000ff7886 */ /* 0x008fe20000020100 */
[----:B------:R-:W-:-:S13]  /*20d0*/  PLOP3.LUT P0, PT, PT, PT, UP1, 0x80, 0x8 ;  /* 0x000000000008781c */ /* 0x000fda0003f0f018 */
[----:B-1----:R-:W-:Y:S02]  /*20e0*/  @P0 LOP3.LUT R0, R5, 0xffff, RZ, 0xc0, !PT ;  /* 0x0000ffff05000812 */ /* 0x002fe400078ec0ff */
[----:B------:R-:W-:Y:S02]  /*20f0*/  @P0 MOV R2, R4 ;  /* 0x0000000400020202 */ /* 0x000fe40000000f00 */
[----:B------:R-:W-:Y:S01]  /*2100*/  @P0 R2UR UR6, R0 ;  /* 0x00000000000602ca */ /* 0x000fe200000e0000 */
[----:B------:R-:W-:Y:S01]  /*2110*/  VIADD R0, R3, 0x90 ;  /* 0x0000009003007836 */ /* 0x000fe20000000000 */
[----:B------:R-:W-:Y:S02]  /*2120*/  @P0 SHF.R.U32.HI R4, RZ, 0x10, R5 ;  /* 0x00000010ff040819 */ /* 0x000fe40000011605 */
[----:B------:R-:W-:Y:S02]  /*2130*/  @P0 R2UR UR8, R2 ;  /* 0x00000000020802ca */ /* 0x000fe400000e0000 */
[----:B------:R-:W-:-:S02]  /*2140*/  PRMT R0, RZ, 0x654, R0 ;  /* 0x00000654ff007816 */ /* 0x000fc40000000000 */
[----:B------:R-:W-:Y:S02]  /*2150*/  @P0 R2UR UR4, R4 ;  /* 0x00000000040402ca */ /* 0x000fe400000e0000 */
[----:B------:R1:W-:Y:S03]  /*2160*/  SYNCS.ARRIVE.TRANS64.RED.A1T0 RZ, [R0+URZ], RZ ;  /* 0x000000ff00ff79a7 */ /* 0x0003e600081004ff */
[----:B------:R-:W-:-:S04]  /*2170*/  @UP1 UMOV UR37, UR6 ;  /* 0x0000000600251c82 */ /* 0x000fc80008000000 */
[----:B------:R-:W-:-:S04]  /*2180*/  @UP1 UMOV UR38, UR8 ;  /* 0x0000000800261c82 */ /* 0x000fc80008000000 */
[----:B------:R-:W-:Y:S01]  /*2190*/  @UP1 UMOV UR36, UR4 ;  /* 0x0000000400241c82 */ /* 0x000fe20008000000 */
[----:B------:R-:W-:Y:S05]  /*21a0*/  BRA.U !UP0, `(.L_x_40) ;  /* 0x0000000108d47547 */ /* 0x000fea000b800000 */
[----:B------:R-:W2:Y:S01]  /*21b0*/  LDCU.128 UR12, c[0x0][0xb10] ;  /* 0x00016200ff0c77ac */ /* 0x000ea20008000c00 */
[----:B------:R-:W3:Y:S01]  /*21c0*/  LDCU UR25, c[0x0][0xb20] ;  /* 0x00016400ff1977ac */ /* 0x000ee20008000800 */
[----:B------:R-:W4:Y:S01]  /*21d0*/  LDCU UR20, c[0x0][0xb0c] ;  /* 0x00016180ff1477ac */ /* 0x000f220008000800 */
[----:B------:R-:W1:Y:S01]  /*21e0*/  LDCU.64 UR10, c[0x0][0xb28] ;  /* 0x00016500ff0a77ac */ /* 0x000e620008000a00 */
[----:B------:R-:W-:Y:S02]  /*21f0*/  UISETP.NE.AND UP3, UPT, UR42, 0x1, UPT ;  /* 0x000000012a00788c */ /* 0x000fe4000bf65270 */
[----:B--2---:R-:W-:Y:S02]  /*2200*/  UIMAD.WIDE.U32 UR16, UR39, UR15, URZ ;  /* 0x0000000f271072a5 */ /* 0x004fe4000f8e00ff */
[----:B------:R-:W-:Y:S02]  /*2210*/  UIMAD.WIDE.U32 UR8, UR40, UR12, URZ ;  /* 0x0000000c280872a5 */ /* 0x000fe4000f8e00ff */
[----:B------:R-:W-:-:S02]  /*2220*/  UISETP.NE.AND UP0, UPT, UR14, 0x1, UPT ;  /* 0x000000010e00788c */ /* 0x000fc4000bf05270 */
[----:B------:R-:W-:Y:S01]  /*2230*/  UIMAD.WIDE.U32 UR22, UR37, UR15, URZ ;  /* 0x0000000f251672a5 */ /* 0x000fe2000f8e00ff */
[----:B------:R-:W-:Y:S02]  /*2240*/  UMOV UR16, UR17 ;  /* 0x0000001100107c82 */ /* 0x000fe40008000000 */
[----:B------:R-:W-:Y:S01]  /*2250*/  UMOV UR8, UR9 ;  /* 0x0000000900087c82 */ /* 0x000fe20008000000 */
[----:B---3--:R-:W-:Y:S02]  /*2260*/  USHF.R.U32.HI UR16, URZ, UR25, UR16 ;  /* 0x00000019ff107299 */ /* 0x008fe40008011610 */
[----:B----4-:R-:W-:Y:S02]  /*2270*/  UISETP.NE.AND UP2, UPT, UR20, 0x1, UPT ;  /* 0x000000011400788c */ /* 0x010fe4000bf45270 */
[----:B------:R-:W-:Y:S02]  /*2280*/  USHF.R.U32.HI UR8, URZ, UR13, UR8 ;  /* 0x0000000dff087299 */ /* 0x000fe40008011608 */
[----:B------:R-:W-:-:S02]  /*2290*/  USEL UR6, UR39, UR16, !UP0 ;  /* 0x0000001027067287 */ /* 0x000fc4000c000000 */
[----:B------:R-:W-:Y:S02]  /*22a0*/  USEL UR8, UR40, UR8, !UP2 ;  /* 0x0000000828087287 */ /* 0x000fe4000d000000 */
[----:B-1----:R-:W-:Y:S01]  /*22b0*/  UIMAD.WIDE.U32 UR16, UR6, UR10, URZ ;  /* 0x0000000a061072a5 */ /* 0x002fe2000f8e00ff */
[----:B------:R-:W-:Y:S01]  /*22c0*/  UMOV UR4, UR23 ;  /* 0x0000001700047c82 */ /* 0x000fe20008000000 */
[----:B------:R-:W-:Y:S02]  /*22d0*/  UIMAD.WIDE.U32 UR18, UR38, UR12, URZ ;  /* 0x0000000c261272a5 */ /* 0x000fe4000f8e00ff */
[----:B------:R-:W-:-:S03]  /*22e0*/  UIMAD.WIDE.U32 UR22, UR8, UR10, URZ ;  /* 0x0000000a081672a5 */ /* 0x000fc6000f8e00ff */
[----:B------:R-:W-:Y:S01]  /*22f0*/  UMOV UR16, UR17 ;  /* 0x0000001100107c82 */ /* 0x000fe20008000000 */
[----:B------:R-:W-:Y:S02]  /*2300*/  USHF.R.U32.HI UR4, URZ, UR25, UR4 ;  /* 0x00000019ff047299 */ /* 0x000fe40008011604 */
[----:B------:R-:W-:Y:S01]  /*2310*/  @UP3 USHF.R.U32.HI UR6, URZ, UR11, UR16 ;  /* 0x0000000bff063299 */ /* 0x000fe20008011610 */
[----:B------:R-:W-:Y:S01]  /*2320*/  UMOV UR18, UR19 ;  /* 0x0000001300127c82 */ /* 0x000fe20008000000 */
[----:B------:R-:W-:Y:S01]  /*2330*/  UMOV UR22, UR23 ;  /* 0x0000001700167c82 */ /* 0x000fe20008000000 */
[----:B------:R-:W-:Y:S02]  /*2340*/  USHF.R.U32.HI UR13, URZ, UR13, UR18 ;  /* 0x0000000dff0d7299 */ /* 0x000fe40008011612 */
[----:B------:R-:W-:Y:S02]  /*2350*/  USEL UR4, UR37, UR4, !UP0 ;  /* 0x0000000425047287 */ /* 0x000fe4000c000000 */
[----:B------:R-:W-:-:S02]  /*2360*/  @UP3 USHF.R.U32.HI UR8, URZ, UR11, UR22 ;  /* 0x0000000bff083299 */ /* 0x000fc40008011616 */
[----:B------:R-:W-:Y:S02]  /*2370*/  UIMAD UR9, UR42, UR6, URZ ;  /* 0x000000062a0972a4 */ /* 0x000fe4000f8e02ff */
[----:B------:R-:W-:Y:S02]  /*2380*/  USEL UR6, UR38, UR13, !UP2 ;  /* 0x0000000d26067287 */ /* 0x000fe4000d000000 */
[----:B------:R-:W-:Y:S02]  /*2390*/  UIMAD UR12, UR42, UR8, URZ ;  /* 0x000000082a0c72a4 */ /* 0x000fe4000f8e02ff */
[----:B------:R-:W-:Y:S02]  /*23a0*/  UISETP.GE.AND UP0, UPT, UR4, UR9, UPT ;  /* 0x000000090400728c */ /* 0x000fe4000bf06270 */
[----:B------:R-:W-:Y:S02]  /*23b0*/  UIMAD.WIDE.U32 UR16, UR4, UR10, URZ ;  /* 0x0000000a041072a5 */ /* 0x000fe4000f8e00ff */
[----:B------:R-:W-:-:S02]  /*23c0*/  UISETP.GE.OR UP0, UPT, UR6, UR12, UP0 ;  /* 0x0000000c0600728c */ /* 0x000fc40008706670 */
        /* <DEDUP_REMOVED lines=19> */
.L_x_40:
[----:B------:R-:W2:Y:S02]  /*2500*/  LDCU UR4, c[0x0][0xb30] ;  /* 0x00016600ff0477ac */ /* 0x000ea40008000800 */
[----:B--2---:R-:W-:-:S09]  /*2510*/  UISETP.NE.AND UP0, UPT, UR4, 0x1, UPT ;  /* 0x000000010400788c */ /* 0x004fd2000bf05270 */
[----:B------:R-:W-:Y:S05]  /*2520*/  BRA.U UP0, `(.L_x_41) ;  /* 0x0000000100447547 */ /* 0x000fea000b800000 */
[----:B------:R-:W2:Y:S01]  /*2530*/  LDCU.128 UR12, c[0x0][0xb10] ;  /* 0x00016200ff0c77ac */ /* 0x000ea20008000c00 */
[----:B------:R-:W3:Y:S01]  /*2540*/  LDCU UR16, c[0x0][0xb0c] ;  /* 0x00016180ff1077ac */ /* 0x000ee20008000800 */
[----:B------:R-:W4:Y:S01]  /*2550*/  LDCU UR17, c[0x0][0xb20] ;  /* 0x00016400ff1177ac */ /* 0x000f220008000800 */
[----:B--2---:R-:W-:Y:S02]  /*2560*/  UIMAD.WIDE.U32 UR10, UR38, UR12, URZ ;  /* 0x0000000c260a72a5 */ /* 0x004fe4000f8e00ff */
[----:B------:R-:W-:Y:S02]  /*2570*/  UIMAD.WIDE.U32 UR8, UR37, UR15, URZ ;  /* 0x0000000f250872a5 */ /* 0x000fe4000f8e00ff */
[----:B---3--:R-:W-:Y:S02]  /*2580*/  UISETP.NE.AND UP2, UPT, UR16, 0x1, UPT ;  /* 0x000000011000788c */ /* 0x008fe4000bf45270 */
[----:B------:R-:W-:Y:S01]  /*2590*/  UISETP.NE.AND UP0, UPT, UR14, 0x1, UPT ;  /* 0x000000010e00788c */ /* 0x000fe2000bf05270 */
[----:B------:R-:W-:-:S02]  /*25a0*/  UMOV UR6, UR11 ;  /* 0x0000000b00067c82 */ /* 0x000fc40008000000 */
[----:B------:R-:W-:Y:S01]  /*25b0*/  UMOV UR4, UR9 ;  /* 0x0000000900047c82 */ /* 0x000fe20008000000 */
[----:B------:R-:W-:Y:S02]  /*25c0*/  USHF.R.U32.HI UR6, URZ, UR13, UR6 ;  /* 0x0000000dff067299 */ /* 0x000fe40008011606 */
[----:B----4-:R-:W-:Y:S02]  /*25d0*/  USHF.R.U32.HI UR4, URZ, UR17, UR4 ;  /* 0x00000011ff047299 */ /* 0x010fe40008011604 */
[----:B------:R-:W-:Y:S02]  /*25e0*/  USEL UR6, UR38, UR6, !UP2 ;  /* 0x0000000626067287 */ /* 0x000fe4000d000000 */
[----:B------:R-:W-:-:S04]  /*25f0*/  USEL UR4, UR37, UR4, !UP0 ;  /* 0x0000000425047287 */ /* 0x000fc8000c000000 */
[----:B------:R-:W-:Y:S02]  /*2600*/  UIADD3 UR8, UPT, UPT, UR6, -UR4, URZ ;  /* 0x8000000406087290 */ /* 0x000fe4000fffe0ff */
[----:B------:R-:W-:Y:S02]  /*2610*/  UIADD3 UR4, UPT, UPT, -UR6, UR4, URZ ;  /* 0x0000000406047290 */ /* 0x000fe4000fffe1ff */
[----:B------:R-:W-:Y:S02]  /*2620*/  UIMAD UR37, UR8, UR14, UR37 ;  /* 0x0000000e082572a4 */ /* 0x000fe4000f8e0225 */
[----:B------:R-:W-:-:S12]  /*2630*/  UIMAD UR38, UR4, UR16, UR38 ;  /* 0x00000010042672a4 */ /* 0x000fd8000f8e0226 */
.L_x_41:
[----:B------:R-:W-:Y:S01]  /*2640*/  VIADD R11, R11, 0x1 ;  /* 0x000000010b0b7836 */ /* 0x000fe20000000000 */
[----:B------:R-:W-:Y:S01]  /*2650*/  R2UR UR4, R87 ;  /* 0x00000000570472ca */ /* 0x000fe200000e0000 */
[----:B------:R-:W-:Y:S01]  /*2660*/  UIADD3 UR20, UPT, UPT, UR37, UR59, URZ ;  /* 0x0000003b25147290 */ /* 0x000fe2000fffe0ff */
[----:B------:R-:W-:Y:S02]  /*2670*/  PLOP3.LUT P1, PT, PT, PT, PT, 0x80, 0x8 ;  /* 0x000000000008781c */ /* 0x000fe40003f2f070 */
[----:B------:R-:W-:-:S04]  /*2680*/  ISETP.NE.AND P0, PT, R11, 0x2, PT ;  /* 0x000000020b00780c */ /* 0x000fc80003f05270 */
[----:B------:R-:W-:Y:S02]  /*2690*/  SEL R3, RZ, 0x1, P0 ;  /* 0x00000001ff037807 */ /* 0x000fe40000000000 */
[----:B------:R-:W-:Y:S02]  /*26a0*/  SEL R11, R11, RZ, P0 ;  /* 0x000000ff0b0b7207 */ /* 0x000fe40000000000 */
[----:B------:R-:W-:Y:S01]  /*26b0*/  LOP3.LUT R10, R10, R3, RZ, 0x3c, !PT ;  /* 0x000000030a0a7212 */ /* 0x000fe200078e3cff */
[----:B------:R-:W-:Y:S01]  /*26c0*/  UIADD3 UR16, UPT, UPT, UR38, UR4, URZ ;  /* 0x0000000426107290 */ /* 0x000fe2000fffe0ff */
[----:B------:R-:W-:Y:S11]  /*26d0*/  BRA.U UP1, `(.L_x_42) ;  /* 0xfffffff101587547 */ /* 0x000ff6000b83ffff */
[----:B------:R-:W-:Y:S01]  /*26e0*/  UIADD3 UR7, UPT, UPT, UR7, 0x18, URZ ;  /* 0x0000001807077890 */ /* 0x000fe2000fffe0ff */
[----:B------:R-:W-:-:S03]  /*26f0*/  SHF.L.U32 R3, R12, 0x1f, RZ ;  /* 0x0000001f0c037819 */ /* 0x000fc600000006ff */
[----:B------:R-:W-:-:S09]  /*2700*/  ULEA UR4, UR5, UR7, 0x3 ;  /* 0x0000000705047291 */ /* 0x000fd2000f8e18ff */
[----:B------:R-:W2:Y:S02]  /*2710*/  SYNCS.PHASECHK.TRANS64.TRYWAIT P0, [UR4], R3 ;  /* 0x00000003ff0075a7 */ /* 0x000ea40008001104 */
[----:B--2---:R-:W-:Y:S05]  /*2720*/  @!P0 BRA `(.L_x_43) ;  /* 0x0000006c00e88947 */ /* 0x004fea0003800000 */
.L_x_136:
[----:B------:R-:W-:-:S04]  /*2730*/  UIADD3 UR4, UPT, UPT, UR5, 0x1, URZ ;  /* 0x0000000105047890 */ /* 0x000fc8000fffe0ff */
[----:B------:R-:W-:-:S04]  /*2740*/  UISETP.NE.AND UP0, UPT, UR4, 0x3, UPT ;  /* 0x000000030400788c */ /* 0x000fc8000bf05270 */
[----:B------:R-:W-:Y:S02]  /*2750*/  USEL UR6, URZ, 0x1, UP0 ;  /* 0x00000001ff067887 */ /* 0x000fe40008000000 */
[----:B------:R-:W-:-:S04]  /*2760*/  USEL UR4, UR4, URZ, UP0 ;  /* 0x000000ff04047287 */ /* 0x000fc80008000000 */
[----:B------:R-:W-:Y:S01]  /*2770*/  ULEA UR5, UR4, UR7, 0x3 ;  /* 0x0000000704057291 */ /* 0x000fe2000f8e18ff */
[----:B------:R-:W-:-:S04]  /*2780*/  LOP3.LUT R12, R12, UR6, RZ, 0x3c, !PT ;  /* 0x000000060c0c7c12 */ /* 0x000fc8000f8e3cff */
[----:B-1----:R-:W-:-:S04]  /*2790*/  SHF.L.U32 R3, R12, 0x1f, RZ ;  /* 0x0000001f0c037819 */ /* 0x002fc800000006ff */
[----:B------:R-:W1:Y:S02]  /*27a0*/  SYNCS.PHASECHK.TRANS64.TRYWAIT P0, [UR5], R3 ;  /* 0x00000003ff0075a7 */ /* 0x000e640008001105 */
[----:B-1----:R-:W-:Y:S05]  /*27b0*/  @!P0 BRA `(.L_x_44) ;  /* 0x0000006c00dc8947 */ /* 0x002fea0003800000 */
.L_x_138:
[----:B------:R-:W-:-:S04]  /*27c0*/  UIADD3 UR4, UPT, UPT, UR4, 0x1, URZ ;  /* 0x0000000104047890 */ /* 0x000fc8000fffe0ff */
[----:B------:R-:W-:-:S04]  /*27d0*/  UISETP.NE.AND UP0, UPT, UR4, 0x3, UPT ;  /* 0x000000030400788c */ /* 0x000fc8000bf05270 */
[----:B------:R-:W-:Y:S02]  /*27e0*/  USEL UR5, URZ, 0x1, UP0 ;  /* 0x00000001ff057887 */ /* 0x000fe40008000000 */
[----:B------:R-:W-:-:S04]  /*27f0*/  USEL UR4, UR4, URZ, UP0 ;  /* 0x000000ff04047287 */ /* 0x000fc80008000000 */
[----:B------:R-:W-:Y:S01]  /*2800*/  ULEA UR4, UR4, UR7, 0x3 ;  /* 0x0000000704047291 */ /* 0x000fe2000f8e18ff */
[----:B-1----:R-:W-:-:S04]  /*2810*/  LOP3.LUT R3, R12, UR5, RZ, 0x3c, !PT ;  /* 0x000000050c037c12 */ /* 0x002fc8000f8e3cff */
[----:B------:R-:W-:Y:S01]  /*2820*/  SHF.L.U32 R3, R3, 0x1f, RZ ;  /* 0x0000001f03037819 */ /* 0x000fe200000006ff */
[----:B------:R-:W-:-:S07]  /*2830*/  IMAD.U32 R0, RZ, RZ, UR4 ;  /* 0x00000004ff007e24 */ /* 0x000fce000f8e00ff */
.L_x_45:
[----:B-1----:R1:W2:Y:S02]  /*2840*/  SYNCS.PHASECHK.TRANS64.TRYWAIT P0, [R0+URZ], R3 ;  /* 0x00000003000075a7 */ /* 0x0022a400080011ff */
[----:B--2---:R-:W-:Y:S05]  /*2850*/  @!P0 NANOSLEEP.SYNCS 0x989680 ;  /* 0x009896800000895d */ /* 0x004fea0003900000 */
[----:B------:R-:W2:Y:S02]  /*2860*/  @!P0 SYNCS.PHASECHK.TRANS64 P0, [R0+URZ], R3 ;  /* 0x00000003000085a7 */ /* 0x000ea400080010ff */
[----:B--2---:R-:W-:Y:S05]  /*2870*/  @P0 EXIT ;  /* 0x000000000000094d */ /* 0x004fea0003800000 */
[----:B------:R-:W-:Y:S05]  /*2880*/  BRA `(.L_x_45) ;  /* 0xfffffffc00ec7947 */ /* 0x000fea000383ffff */
.L_x_22:
[----:B------:R-:W1:Y:S02]  /*2890*/  S2UR UR4, SR_CgaCtaId ;  /* 0x00000000000479c3 */ /* 0x000e640000008800 */
[----:B-1----:R-:W-:-:S04]  /*28a0*/  UISETP.NE.AND UP0, UPT, UR4, URZ, UPT ;  /* 0x000000ff0400728c */ /* 0x002fc8000bf05270 */
[----:B------:R-:W-:-:S09]  /*28b0*/  UISETP.NE.OR UP0, UPT, UR17, 0x1, UP0 ;  /* 0x000000011100788c */ /* 0x000fd20008705670 */
[----:B------:R-:W-:Y:S05]  /*28c0*/  BRA.U UP0, `(.L_x_46) ;  /* 0x00000005004c7547 */ /* 0x000fea000b800000 */
[----:B------:R-:W1:Y:S01]  /*28d0*/  S2UR UR5, SR_CgaCtaId ;  /* 0x00000000000579c3 */ /* 0x000e620000008800 */
[----:B------:R-:W-:Y:S01]  /*28e0*/  UMOV UR4, 0x400 ;  /* 0x0000040000047882 */ /* 0x000fe20000000000 */
[----:B------:R-:W-:Y:S01]  /*28f0*/  ISETP.GE.U32.AND P2, PT, R0, 0x2, PT ;  /* 0x000000020000780c */ /* 0x000fe20003f46070 */
[----:B------:R-:W-:Y:S01]  /*2900*/  IMAD.MOV.U32 R12, RZ, RZ, 0x1 ;  /* 0x00000001ff0c7424 */ /* 0x000fe200078e00ff */
[----:B------:R-:W-:Y:S02]  /*2910*/  CS2R R10, SRZ ;  /* 0x00000000000a7805 */ /* 0x000fe4000001ff00 */
[----:B------:R-:W-:Y:S01]  /*2920*/  CS2R R8, SRZ ;  /* 0x0000000000087805 */ /* 0x000fe2000001ff00 */
[----:B-1----:R-:W-:-:S03]  /*2930*/  ULEA UR6, UR5, UR4, 0x18 ;  /* 0x0000000405067291 */ /* 0x002fc6000f8ec0ff */
[----:B------:R-:W-:-:S09]  /*2940*/  UMOV UR5, URZ ;  /* 0x000000ff00057c82 */ /* 0x000fd20008000000 */
.L_x_50:
[----:B------:R-:W-:Y:S02]  /*2950*/  LEA R2, R8, UR6, 0x3 ;  /* 0x0000000608027c11 */ /* 0x000fe4000f8e18ff */
[----:B------:R-:W-:-:S03]  /*2960*/  SHF.L.U32 R5, R9, 0x1f, RZ ;  /* 0x0000001f09057819 */ /* 0x000fc600000006ff */
[----:B------:R-:W-:Y:S01]  /*2970*/  VIADD R4, R2, 0xf0 ;  /* 0x000000f002047836 */ /* 0x000fe20000000000 */
[----:B------:R-:W1:Y:S02]  /*2980*/  SYNCS.PHASECHK.TRANS64.TRYWAIT P0, [R2+URZ+0xe0], R5 ;  /* 0x0000e005020075a7 */ /* 0x000e6400080011ff */
[----:B-1----:R-:W-:Y:S05]  /*2990*/  @!P0 BRA `(.L_x_47) ;  /* 0x0000006c007c8947 */ /* 0x002fea0003800000 */
.L_x_139:
[----:B------:R-:W-:Y:S01]  /*29a0*/  ULEA UR4, UR5, UR6, 0x3 ;  /* 0x0000000605047291 */ /* 0x000fe2000f8e18ff */
[----:B------:R-:W-:Y:S02]  /*29b0*/  PRMT R4, RZ, 0x654, R4 ;  /* 0x00000654ff047816 */ /* 0x000fe40000000004 */
[----:B-1----:R-:W-:Y:S01]  /*29c0*/  SHF.L.U32 R5, R12, 0x1f, RZ ;  /* 0x0000001f0c057819 */ /* 0x002fe200000006ff */
[----:B------:R-:W-:Y:S01]  /*29d0*/  UIADD3 UR7, UPT, UPT, UR4, 0x80, URZ ;  /* 0x0000008004077890 */ /* 0x000fe2000fffe0ff */
[----:B------:R1:W-:Y:S05]  /*29e0*/  SYNCS.ARRIVE.TRANS64.RED.A1T0 RZ, [R4+URZ], RZ ;  /* 0x000000ff04ff79a7 */ /* 0x0003ea00081004ff */
[----:B------:R-:W-:Y:S01]  /*29f0*/  IMAD.U32 R7, RZ, RZ, UR7 ;  /* 0x00000007ff077e24 */ /* 0x000fe2000f8e00ff */
[----:B------:R-:W2:Y:S04]  /*2a00*/  SYNCS.PHASECHK.TRANS64.TRYWAIT P0, [UR4+0x90], R5 ;  /* 0x00009005ff0075a7 */ /* 0x000ea80008001104 */
[----:B------:R-:W-:Y:S01]  /*2a10*/  PRMT R6, R0, 0x654, R7 ;  /* 0x0000065400067816 */ /* 0x000fe20000000007 */
[----:B-1----:R-:W-:Y:S01]  /*2a20*/  @!P2 IMAD.MOV.U32 R4, RZ, RZ, 0x10 ;  /* 0x00000010ff04a424 */ /* 0x002fe200078e00ff */
[----:B--2---:R-:W-:Y:S06]  /*2a30*/  @!P0 BRA `(.L_x_48) ;  /* 0x0000006c00688947 */ /* 0x004fec0003800000 */
.L_x_141:
[----:B------:R-:W-:Y:S01]  /*2a40*/  ULEA UR8, UR5, UR6, 0x4 ;  /* 0x0000000605087291 */ /* 0x000fe2000f8e20ff */
[----:B------:R-:W-:Y:S01]  /*2a50*/  SEL R3, R6, R3, !P2 ;  /* 0x0000000306037207 */ /* 0x000fe20005000000 */
[----:B------:R-:W-:Y:S01]  /*2a60*/  UIADD3 UR9, UPT, UPT, UR4, 0x80, URZ ;  /* 0x0000008004097890 */ /* 0x000fe2000fffe0ff */
[----:B-1----:R-:W-:Y:S01]  /*2a70*/  LEA R2, R11, UR6, 0x3 ;  /* 0x000000060b027c11 */ /* 0x002fe2000f8e18ff */
[----:B------:R-:W-:Y:S01]  /*2a80*/  UIADD3 UR8, UPT, UPT, UR8, 0x110, URZ ;  /* 0x0000011008087890 */ /* 0x000fe2000fffe0ff */
[----:B------:R-:W-:Y:S01]  /*2a90*/  SHF.L.U32 R5, R10, 0x1f, RZ ;  /* 0x0000001f0a057819 */ /* 0x000fe200000006ff */
[----:B------:R1:W-:Y:S01]  /*2aa0*/  @!P2 SYNCS.ARRIVE.TRANS64.RED RZ, [R3+URZ], R4 ;  /* 0x0000000403ffa9a7 */ /* 0x0003e200080004ff */
[----:B------:R-:W-:Y:S01]  /*2ab0*/  UIADD3 UR4, UPT, UPT, UR5, 0x1, URZ ;  /* 0x0000000105047890 */ /* 0x000fe2000fffe0ff */
[----:B------:R-:W-:-:S03]  /*2ac0*/  VIADD R8, R8, 0x1 ;  /* 0x0000000108087836 */ /* 0x000fc60000000000 */
[----:B------:R-:W-:Y:S02]  /*2ad0*/  UISETP.NE.AND UP0, UPT, UR4, 0x2, UPT ;  /* 0x000000020400788c */ /* 0x000fe4000bf05270 */
[----:B------:R-:W-:Y:S06]  /*2ae0*/  UGETNEXTWORKID.BROADCAST [UR8], [UR9] ;  /* 0x00000000080073ca */ /* 0x000fec0008000100 */
[----:B------:R-:W-:Y:S01]  /*2af0*/  USEL UR7, URZ, 0x1, UP0 ;  /* 0x00000001ff077887 */ /* 0x000fe20008000000 */
[----:B------:R-:W-:Y:S01]  /*2b00*/  ISETP.NE.AND P0, PT, R8, 0x2, PT ;  /* 0x000000020800780c */ /* 0x000fe20003f05270 */
[----:B------:R-:W-:Y:S01]  /*2b10*/  USEL UR5, UR4, URZ, UP0 ;  /* 0x000000ff04057287 */ /* 0x000fe20008000000 */
[----:B------:R-:W2:Y:S03]  /*2b20*/  SYNCS.PHASECHK.TRANS64.TRYWAIT P1, [R2+URZ+0x80], R5 ;  /* 0x00008005020075a7 */ /* 0x000ea600080211ff */
[----:B------:R-:W-:Y:S01]  /*2b30*/  LOP3.LUT R12, R12, UR7, RZ, 0x3c, !PT ;  /* 0x000000070c0c7c12 */ /* 0x000fe2000f8e3cff */
[----:B-12---:R-:W-:Y:S07]  /*2b40*/  @!P1 BRA `(.L_x_49) ;  /* 0x0000006c003c9947 */ /* 0x006fee0003800000 */
.L_x_142:
[C---:B------:R-:W-:Y:S01]  /*2b50*/  LEA R4, R11.reuse, UR6, 0x4 ;  /* 0x000000060b047c11 */ /* 0x040fe2000f8e20ff */
[----:B-1----:R-:W-:Y:S01]  /*2b60*/  VIADD R2, R2, 0x90 ;  /* 0x0000009002027836 */ /* 0x002fe20000000000 */
[----:B------:R-:W-:Y:S01]  /*2b70*/  SEL R8, R8, RZ, P0 ;  /* 0x000000ff08087207 */ /* 0x000fe20000000000 */
[----:B------:R-:W-:-:S03]  /*2b80*/  VIADD R11, R11, 0x1 ;  /* 0x000000010b0b7836 */ /* 0x000fc60000000000 */
[----:B------:R-:W1:Y:S01]  /*2b90*/  LDS.128 R4, [R4+0x110] ;  /* 0x0001100004047984 */ /* 0x000e620000000c00 */
[----:B------:R-:W-:Y:S02]  /*2ba0*/  PRMT R2, RZ, 0x654, R2 ;  /* 0x00000654ff027816 */ /* 0x000fe40000000002 */
[C---:B------:R-:W-:Y:S01]  /*2bb0*/  ISETP.NE.AND P1, PT, R11.reuse, 0x2, PT ;  /* 0x000000020b00780c */ /* 0x040fe20003f25270 */
[----:B------:R-:W-:Y:S01]  /*2bc0*/  @!PT LDS RZ, [RZ] ;  /* 0x00000000fffff984 */ /* 0x000fe20000000800 */
[----:B------:R-:W-:Y:S01]  /*2bd0*/  @!PT LDS RZ, [RZ] ;  /* 0x00000000fffff984 */ /* 0x000fe20000000800 */
[----:B------:R-:W-:Y:S01]  /*2be0*/  @!PT LDS RZ, [RZ] ;  /* 0x00000000fffff984 */ /* 0x000fe20000000800 */
[----:B------:R-:W-:Y:S01]  /*2bf0*/  @!PT LDS RZ, [RZ] ;  /* 0x00000000fffff984 */ /* 0x000fe20000000800 */
[----:B------:R2:W-:Y:S06]  /*2c00*/  MEMBAR.ALL.CTA ;  /* 0x0000000000007992 */ /* 0x0005ec0000008000 */
[----:B--2---:R-:W2:Y:S01]  /*2c10*/  FENCE.VIEW.ASYNC.S ;  /* 0x00000000000073c6 */ /* 0x004ea20000000000 */
[----:B------:R-:W-:Y:S01]  /*2c20*/  SEL R11, R11, RZ, P1 ;  /* 0x000000ff0b0b7207 */ /* 0x000fe20000800000 */
[----:B--2---:R2:W-:Y:S01]  /*2c30*/  SYNCS.ARRIVE.TRANS64.RED.A1T0 RZ, [R2+URZ], RZ ;  /* 0x000000ff02ff79a7 */ /* 0x0045e200081004ff */
[----:B-1----:R-:W-:-:S02]  /*2c40*/  LOP3.LUT P3, RZ, R6, 0x1, RZ, 0xc0, !PT ;  /* 0x0000000106ff7812 */ /* 0x002fc4000786c0ff */
[----:B------:R-:W-:-:S04]  /*2c50*/  SEL R5, RZ, 0x1, P1 ;  /* 0x00000001ff057807 */ /* 0x000fc80000800000 */
[----:B------:R-:W-:Y:S02]  /*2c60*/  LOP3.LUT R10, R10, R5, RZ, 0x3c, !PT ;  /* 0x000000050a0a7212 */ /* 0x000fe400078e3cff */
[----:B--2---:R-:W-:-:S04]  /*2c70*/  SEL R2, RZ, 0x1, P0 ;  /* 0x00000001ff027807 */ /* 0x004fc80000000000 */
[----:B------:R-:W-:Y:S01]  /*2c80*/  LOP3.LUT R9, R9, R2, RZ, 0x3c, !PT ;  /* 0x0000000209097212 */ /* 0x000fe200078e3cff */
[----:B------:R-:W-:Y:S06]  /*2c90*/  @P3 BRA `(.L_x_50) ;  /* 0xfffffffc002c3947 */ /* 0x000fec000383ffff */
[----:B------:R-:W-:Y:S01]  /*2ca0*/  ULEA UR4, UR5, UR6, 0x3 ;  /* 0x0000000605047291 */ /* 0x000fe2000f8e18ff */
[----:B------:R-:W-:-:S08]  /*2cb0*/  SHF.L.U32 R3, R12, 0x1f, RZ ;  /* 0x0000001f0c037819 */ /* 0x000fd000000006ff */
[----:B------:R-:W1:Y:S02]  /*2cc0*/  SYNCS.PHASECHK.TRANS64 P0, [UR4+0x90], R3 ;  /* 0x00009003ff0075a7 */ /* 0x000e640008001004 */
[----:B-1----:R-:W-:Y:S05]  /*2cd0*/  @P0 BRA `(.L_x_51) ;  /* 0x0000000000080947 */ /* 0x002fea0003800000 */
[----:B------:R-:W1:Y:S02]  /*2ce0*/  SYNCS.PHASECHK.TRANS64.TRYWAIT P0, [UR4+0x90], R3 ;  /* 0x00009003ff0075a7 */ /* 0x000e640008001104 */
[----:B-1----:R-:W-:Y:S05]  /*2cf0*/  @!P0 BRA `(.L_x_52) ;  /* 0x0000006800e48947 */ /* 0x002fea0003800000 */
.L_x_51:
[----:B------:R-:W-:-:S04]  /*2d00*/  UIADD3 UR7, UPT, UPT, UR5, 0x1, URZ ;  /* 0x0000000105077890 */ /* 0x000fc8000fffe0ff */
[----:B------:R-:W-:-:S04]  /*2d10*/  UISETP.NE.AND UP0, UPT, UR7, 0x2, UPT ;  /* 0x000000020700788c */ /* 0x000fc8000bf05270 */
[----:B------:R-:W-:Y:S02]  /*2d20*/  USEL UR8, URZ, 0x1, UP0 ;  /* 0x00000001ff087887 */ /* 0x000fe40008000000 */
[----:B------:R-:W-:-:S04]  /*2d30*/  USEL UR7, UR7, URZ, UP0 ;  /* 0x000000ff07077287 */ /* 0x000fc80008000000 */
[----:B------:R-:W-:Y:S01]  /*2d40*/  ULEA UR7, UR7, UR6, 0x3 ;  /* 0x0000000607077291 */ /* 0x000fe2000f8e18ff */
[----:B-1----:R-:W-:-:S04]  /*2d50*/  LOP3.LUT R3, R12, UR8, RZ, 0x3c, !PT ;  /* 0x000000080c037c12 */ /* 0x002fc8000f8e3cff */
[----:B------:R-:W-:-:S04]  /*2d60*/  SHF.L.U32 R0, R3, 0x1f, RZ ;  /* 0x0000001f03007819 */ /* 0x000fc800000006ff */
[----:B------:R-:W1:Y:S02]  /*2d70*/  SYNCS.PHASECHK.TRANS64 P0, [UR7+0x90], R0 ;  /* 0x00009000ff0075a7 */ /* 0x000e640008001007 */
[----:B-1----:R-:W-:Y:S05]  /*2d80*/  @P0 EXIT ;  /* 0x000000000000094d */ /* 0x002fea0003800000 */
[----:B------:R-:W-:Y:S02]  /*2d90*/  SHF.L.U32 R3, R3, 0x1f, RZ ;  /* 0x0000001f03037819 */ /* 0x000fe400000006ff */
[----:B------:R-:W-:-:S07]  /*2da0*/  MOV R0, UR7 ;  /* 0x0000000700007c02 */ /* 0x000fce0008000f00 */
.L_x_53:
[----:B-1----:R1:W2:Y:S02]  /*2db0*/  SYNCS.PHASECHK.TRANS64.TRYWAIT P0, [R0+URZ+0x90], R3 ;  /* 0x00009003000075a7 */ /* 0x0022a400080011ff */
[----:B--2---:R-:W-:Y:S05]  /*2dc0*/  @!P0 NANOSLEEP.SYNCS 0x989680 ;  /* 0x009896800000895d */ /* 0x004fea0003900000 */
[----:B------:R-:W2:Y:S02]  /*2dd0*/  @!P0 SYNCS.PHASECHK.TRANS64 P0, [R0+URZ+0x90], R3 ;  /* 0x00009003000085a7 */ /* 0x000ea400080010ff */
[----:B--2---:R-:W-:Y:S05]  /*2de0*/  @P0 EXIT ;  /* 0x000000000000094d */ /* 0x004fea0003800000 */
[----:B------:R-:W-:Y:S05]  /*2df0*/  BRA `(.L_x_53) ;  /* 0xfffffffc00ec7947 */ /* 0x000fea000383ffff */
.L_x_46:
[----:B------:R-:W-:Y:S05]  /*2e00*/  BRA.U UP4, `(.L_x_54) ;  /* 0x0000000d04a07547 */ /* 0x000fea000b800000 */
[----:B------:R-:W1:Y:S01]  /*2e10*/  S2UR UR7, SR_CgaCtaId ;  /* 0x00000000000779c3 */ /* 0x000e620000008800 */
[----:B------:R-:W-:Y:S01]  /*2e20*/  UMOV UR4, 0x40 ;  /* 0x0000004000047882 */ /* 0x000fe20000000000 */
[----:B------:R-:W-:Y:S01]  /*2e30*/  NOP ;  /* 0x0000000000007918 */ /* 0x000fe20000000000 */
[----:B------:R-:W-:Y:S01]  /*2e40*/  UMOV UR6, 0x400 ;  /* 0x0000040000067882 */ /* 0x000fe20000000000 */
[----:B-1----:R-:W-:Y:S02]  /*2e50*/  ULEA UR5, UR7, UR4, 0x18 ;  /* 0x0000000407057291 */ /* 0x002fe4000f8ec0ff */
[----:B------:R-:W-:-:S07]  /*2e60*/  ULEA UR6, UR7, UR6, 0x18 ;  /* 0x0000000607067291 */ /* 0x000fce000f8ec0ff */
[----:B------:R-:W1:Y:S02]  /*2e70*/  LDS.U8 R0, [UR5+0x1c] ;  /* 0x00001c05ff007984 */ /* 0x000e640008000000 */
[----:B-1----:R-:W-:-:S13]  /*2e80*/  ISETP.NE.AND P0, PT, R0, RZ, PT ;  /* 0x000000ff0000720c */ /* 0x002fda0003f05270 */
[----:B------:R-:W-:Y:S05]  /*2e90*/  @P0 BRA `(.L_x_55) ;  /* 0x0000000000580947 */ /* 0x000fea0003800000 */
[----:B------:R-:W-:-:S13]  /*2ea0*/  ELECT P0, URZ, PT ;  /* 0x0000000000ff782f */ /* 0x000fda0003800000 */
[----:B------:R-:W-:Y:S05]  /*2eb0*/  @!P0 BRA `(.L_x_56) ;  /* 0x0000000000608947 */ /* 0x000fea0003800000 */
[----:B------:R-:W-:Y:S01]  /*2ec0*/  UMOV UR4, 0x10 ;  /* 0x0000001000047882 */ /* 0x000fe20000000000 */
[----:B------:R-:W-:Y:S01]  /*2ed0*/  HFMA2 R0, -RZ, RZ, 0, 5.9604644775390625e-08 ;  /* 0x00000001ff007431 */ /* 0x000fe200000001ff */
[----:B------:R-:W-:-:S03]  /*2ee0*/  MOV R3, 0xffff ;  /* 0x0000ffff00037802 */ /* 0x000fc60000000f00 */
[----:B------:R-:W-:Y:S04]  /*2ef0*/  DEPBAR.LE SB1, 0x36 ;  /* 0x00009d800000791a */ /* 0x000fe80000000000 */
[----:B------:R-:W1:Y:S02]  /*2f00*/  UTCATOMSWS.FIND_AND_SET.ALIGN UP0, UR4, UR4 ;  /* 0x00000004000475e3 */ /* 0x000e640008000800 */
[----:B-1----:R-:W-:Y:S01]  /*2f10*/  MOV R4, UR4 ;  /* 0x0000000400047c02 */ /* 0x002fe20008000f00 */
[----:B------:R-:W-:Y:S06]  /*2f20*/  BRA.U UP0, `(.L_x_57) ;  /* 0x0000000100187547 */ /* 0x000fec000b800000 */
.L_x_58:
[----:B------:R-:W-:Y:S05]  /*2f30*/  NANOSLEEP 0x64 ;  /* 0x000000640000795d */ /* 0x000fea0003800000 */
[----:B------:R-:W-:-:S05]  /*2f40*/  UMOV UR4, 0x10 ;  /* 0x0000001000047882 */ /* 0x000fca0000000000 */
[----:B------:R-:W-:Y:S04]  /*2f50*/  DEPBAR.LE SB1, 0x36 ;  /* 0x00009d800000791a */ /* 0x000fe80000000000 */
[----:B------:R-:W1:Y:S02]  /*2f60*/  UTCATOMSWS.FIND_AND_SET.ALIGN UP0, UR4, UR4 ;  /* 0x00000004000475e3 */ /* 0x000e640008000800 */
[----:B-1----:R-:W-:Y:S01]  /*2f70*/  MOV R4, UR4 ;  /* 0x0000000400047c02 */ /* 0x002fe20008000f00 */
[----:B------:R-:W-:Y:S05]  /*2f80*/  BRA.U !UP0, `(.L_x_58) ;  /* 0xfffffffd08e87547 */ /* 0x000fea000b83ffff */
.L_x_57:
[-C--:B------:R-:W-:Y:S02]  /*2f90*/  SHF.L.U32 R3, R3, R4.reuse, RZ ;  /* 0x0000000403037219 */ /* 0x080fe400000006ff */
[----:B------:R-:W-:Y:S01]  /*2fa0*/  SHF.L.U32 R0, R0, R4, RZ ;  /* 0x0000000400007219 */ /* 0x000fe200000006ff */
[----:B------:R-:W-:Y:S02]  /*2fb0*/  IMAD.SHL.U32 R4, R4, 0x20, RZ ;  /* 0x0000002004047824 */ /* 0x000fe400078e00ff */
[----:B------:R1:W-:Y:S04]  /*2fc0*/  ATOMS.OR RZ, [UR5+0x14], R3 ;  /* 0x00001403ffff798c */ /* 0x0003e8000b000005 */
[----:B------:R1:W-:Y:S04]  /*2fd0*/  ATOMS.OR RZ, [UR5+0x18], R0 ;  /* 0x00001800ffff798c */ /* 0x0003e8000b000005 */
[----:B------:R1:W-:Y:S01]  /*2fe0*/  STS [UR6+0x130], R4 ;  /* 0x00013004ff007988 */ /* 0x0003e20008000806 */
[----:B------:R-:W-:Y:S05]  /*2ff0*/  BRA `(.L_x_56) ;  /* 0x0000000000107947 */ /* 0x000fea0003800000 */
.L_x_55:
[----:B------:R-:W-:Y:S02]  /*3000*/  MOV R0, 0xffffffff ;  /* 0xffffffff00007802 */ /* 0x000fe40000000f00 */
[----:B------:R-:W-:-:S03]  /*3010*/  MOV R4, 0x3040 ;  /* 0x0000304000047802 */ /* 0x000fc60000000f00 */
[----:B------:R1:W-:Y:S04]  /*3020*/  STS [UR6+0x130], R0 ;  /* 0x00013000ff007988 */ /* 0x0003e80008000806 */
[----:B-1---5:R-:W-:Y:S05]  /*3030*/  CALL.REL.NOINC `($__internal_1_$__cuda_sm10x_tcgen05_guardrail_trap_phase_invalid_during_alloc) ;  /* 0x0000007000287944 */ /* 0x022fea0003c00000 */
.L_x_56:
[----:B------:R-:W-:Y:S05]  /*3040*/  WARPSYNC.ALL ;  /* 0x0000000000007948 */ /* 0x000fea0003800000 */
[----:B------:R-:W2:Y:S01]  /*3050*/  S2UR UR4, SR_CgaCtaId ;  /* 0x00000000000479c3 */ /* 0x000ea20000008800 */
[----:B------:R-:W-:Y:S01]  /*3060*/  UMOV UR17, 0x400 ;  /* 0x0000040000117882 */ /* 0x000fe20000000000 */
[----:B------:R-:W-:-:S06]  /*3070*/  NOP ;  /* 0x0000000000007918 */ /* 0x000fcc0000000000 */
[----:B------:R-:W-:Y:S06]  /*3080*/  BAR.ARV 0x6, 0xa0 ;  /* 0x0182800000007b1d */ /* 0x000fec0000002000 */
[----:B------:R-:W3:Y:S01]  /*3090*/  LDCU UR5, c[0x0][0x38c] ;  /* 0x00007180ff0577ac */ /* 0x000ee20008000800 */
[----:B------:R-:W-:Y:S01]  /*30a0*/  LOP3.LUT R2, R2, 0xffff, RZ, 0xc0, !PT ;  /* 0x0000ffff02027812 */ /* 0x000fe200078ec0ff */
[----:B------:R-:W-:Y:S01]  /*30b0*/  IMAD.MOV.U32 R11, RZ, RZ, 0x1 ;  /* 0x00000001ff0b7424 */ /* 0x000fe200078e00ff */
[----:B------:R-:W-:Y:S01]  /*30c0*/  CS2R R8, SRZ ;  /* 0x0000000000087805 */ /* 0x000fe2000001ff00 */
[----:B------:R-:W4:Y:S01]  /*30d0*/  LDCU UR8, c[0x0][0x38c] ;  /* 0x00007180ff0877ac */ /* 0x000f220008000800 */
[----:B------:R-:W-:Y:S01]  /*30e0*/  R2UR UR19, R2 ;  /* 0x00000000021372ca */ /* 0x000fe200000e0000 */
[----:B------:R-:W-:Y:S01]  /*30f0*/  IMAD.MOV.U32 R10, RZ, RZ, RZ ;  /* 0x000000ffff0a7224 */ /* 0x000fe200078e00ff */
[----:B------:R-:W-:Y:S01]  /*3100*/  UMOV UR22, URZ ;  /* 0x000000ff00167c82 */ /* 0x000fe20008000000 */
[----:B------:R-:W-:Y:S01]  /*3110*/  UMOV UR14, URZ ;  /* 0x000000ff000e7c82 */ /* 0x000fe20008000000 */
[----:B--2---:R-:W-:Y:S01]  /*3120*/  ULEA UR17, UR4, UR17, 0x18 ;  /* 0x0000001104117291 */ /* 0x004fe2000f8ec0ff */
[----:B------:R-:W-:Y:S01]  /*3130*/  UMOV UR26, 0x0 ;  /* 0x00000000001a7882 */ /* 0x000fe20000000000 */
[----:B------:R-:W-:-:S02]  /*3140*/  UMOV UR27, 0x4400490 ;  /* 0x04400490001b7882 */ /* 0x000fc40000000000 */
[----:B------:R-:W-:Y:S02]  /*3150*/  UIADD3 UR6, UPT, UPT, UR17, 0x6400, URZ ;  /* 0x0000640011067890 */ /* 0x000fe4000fffe0ff */
[----:B------:R-:W-:Y:S02]  /*3160*/  UIADD3 UR7, UPT, UPT, UR17, 0x9400, URZ ;  /* 0x0000940011077890 */ /* 0x000fe4000fffe0ff */
[----:B---3--:R-:W-:Y:S01]  /*3170*/  UIADD3 UR5, UPT, UPT, UR5, 0x3f, URZ ;  /* 0x0000003f05057890 */ /* 0x008fe2000fffe0ff */
[----:B-1----:R-:W1:Y:S01]  /*3180*/  LDS R0, [UR17+0x130] ;  /* 0x00013011ff007984 */ /* 0x002e620008000800 */
[----:B------:R-:W-:Y:S02]  /*3190*/  USHF.R.U32.HI UR6, URZ, 0x4, UR6 ;  /* 0x00000004ff067899 */ /* 0x000fe40008011606 */
[----:B------:R-:W-:Y:S02]  /*31a0*/  USHF.R.S32.HI UR4, URZ, 0x1f, UR5 ;  /* 0x0000001fff047899 */ /* 0x000fe40008011405 */
[----:B------:R-:W-:-:S02]  /*31b0*/  ULOP3.LUT UR6, UR6, 0x3fff, URZ, 0xc0, !UPT ;  /* 0x00003fff06067892 */ /* 0x000fc4000f8ec0ff */
[----:B------:R-:W-:Y:S02]  /*31c0*/  ULEA.HI UR4, UR4, UR5, URZ, 0x6 ;  /* 0x0000000504047291 */ /* 0x000fe4000f8f30ff */
[----:B------:R-:W-:Y:S02]  /*31d0*/  USHF.R.U32.HI UR5, URZ, 0x4, UR7 ;  /* 0x00000004ff057899 */ /* 0x000fe40008011607 */
[----:B------:R-:W-:Y:S02]  /*31e0*/  USHF.R.S32.HI UR28, URZ, 0x6, UR4 ;  /* 0x00000006ff1c7899 */ /* 0x000fe40008011404 */
[----:B------:R-:W-:Y:S02]  /*31f0*/  ULOP3.LUT UR5, UR5, 0x3fff, URZ, 0xc0, !UPT ;  /* 0x00003fff05057892 */ /* 0x000fe4000f8ec0ff */
[----:B------:R-:W-:Y:S02]  /*3200*/  UISETP.LT.AND UP0, UPT, UR28, 0x1, UPT ;  /* 0x000000011c00788c */ /* 0x000fe4000bf01270 */
[----:B------:R-:W-:-:S02]  /*3210*/  ULOP3.LUT UR20, UR6, 0x10000, URZ, 0xfc, !UPT ;  /* 0x0001000006147892 */ /* 0x000fc4000f8efcff */
[----:B------:R-:W-:Y:S02]  /*3220*/  USEL UR29, UR28, 0x1, !UP0 ;  /* 0x000000011c1d7887 */ /* 0x000fe4000c000000 */
[----:B------:R-:W-:Y:S02]  /*3230*/  ULOP3.LUT UR21, UR5, 0x10000, URZ, 0xfc, !UPT ;  /* 0x0001000005157892 */ /* 0x000fe4000f8efcff */
[----:B------:R-:W-:Y:S02]  /*3240*/  UIADD3 UR29, UPT, UPT, -UR29, URZ, URZ ;  /* 0x000000ff1d1d7290 */ /* 0x000fe4000fffe1ff */
[----:B----4-:R-:W-:Y:S01]  /*3250*/  UISETP.GE.AND UP4, UPT, UR8, 0x1, UPT ;  /* 0x000000010800788c */ /* 0x010fe2000bf86270 */
[----:B------:R-:W-:Y:S01]  /*3260*/  UMOV UR24, 0x0 ;  /* 0x0000000000187882 */ /* 0x000fe20000000000 */
[----:B------:R-:W-:Y:S01]  /*3270*/  UMOV UR25, 0x4400490 ;  /* 0x0440049000197882 */ /* 0x000fe20000000000 */
[----:B-1----:R-:W-:-:S15]  /*3280*/  R2UR UR30, R0 ;  /* 0x00000000001e72ca */ /* 0x002fde00000e0000 */
.L_x_65:
[----:B------:R-:W-:Y:S02]  /*3290*/  LEA R0, R10, UR17, 0x3 ;  /* 0x000000110a007c11 */ /* 0x000fe4000f8e18ff */
[----:B------:R-:W-:Y:S02]  /*32a0*/  SHF.L.U32 R5, R9, 0x1f, RZ ;  /* 0x0000001f09057819 */ /* 0x000fe400000006ff */
[----:B------:R-:W-:Y:S01]  /*32b0*/  PLOP3.LUT P0, PT, PT, PT, UP4, 0x80, 0x8 ;  /* 0x000000000008781c */ /* 0x000fe20003f0f048 */
[----:B------:R-:W-:Y:S01]  /*32c0*/  VIADD R3, R0, 0x90 ;  /* 0x0000009000037836 */ /* 0x000fe20000000000 */
[----:B-1----:R-:W1:Y:S02]  /*32d0*/  SYNCS.PHASECHK.TRANS64.TRYWAIT P1, [R0+URZ+0x80], R5 ;  /* 0x00008005000075a7 */ /* 0x002e6400080211ff */
[----:B-1-3--:R-:W-:Y:S09]  /*32e0*/  @!P1 BRA `(.L_x_59) ;  /* 0x0000006400809947 */ /* 0x00aff20003800000 */
.L_x_144:
[----:B------:R-:W-:Y:S01]  /*32f0*/  LEA R4, R10, UR17, 0x4 ;  /* 0x000000110a047c11 */ /* 0x000fe2000f8e20ff */
[----:B------:R-:W-:Y:S01]  /*3300*/  @UP4 ULEA UR4, UR14, UR17, 0x3 ;  /* 0x000000110e044291 */ /* 0x000fe2000f8e18ff */
[----:B------:R-:W-:Y:S01]  /*3310*/  PLOP3.LUT P2, PT, PT, PT, PT, 0x80, 0x8 ;  /* 0x000000000008781c */ /* 0x000fe20003f4f070 */
[----:B------:R-:W-:Y:S01]  /*3320*/  ULEA UR23, UR22, UR17, 0x3 ;  /* 0x0000001116177291 */ /* 0x000fe2000f8e18ff */
[----:B------:R-:W-:Y:S02]  /*3330*/  PRMT R3, RZ, 0x654, R3 ;  /* 0x00000654ff037816 */ /* 0x000fe40000000003 */
[----:B-1----:R-:W1:Y:S01]  /*3340*/  LDS.128 R4, [R4+0x110] ;  /* 0x0001100004047984 */ /* 0x002e620000000c00 */
[----:B------:R-:W-:Y:S02]  /*3350*/  @P0 SHF.L.U32 R2, R8, 0x1f, RZ ;  /* 0x0000001f08020819 */ /* 0x000fe400000006ff */
[----:B------:R-:W-:Y:S01]  /*3360*/  SHF.L.U32 R0, R11, 0x1f, RZ ;  /* 0x0000001f0b007819 */ /* 0x000fe200000006ff */
[----:B------:R-:W-:Y:S01]  /*3370*/  @!PT LDS RZ, [RZ] ;  /* 0x00000000fffff984 */ /* 0x000fe20000000800 */
[----:B------:R-:W-:Y:S01]  /*3380*/  @!PT LDS RZ, [RZ] ;  /* 0x00000000fffff984 */ /* 0x000fe20000000800 */
[----:B------:R-:W-:Y:S01]  /*3390*/  @!PT LDS RZ, [RZ] ;  /* 0x00000000fffff984 */ /* 0x000fe20000000800 */
[----:B------:R-:W-:Y:S01]  /*33a0*/  @!PT LDS RZ, [RZ] ;  /* 0x00000000fffff984 */ /* 0x000fe20000000800 */
[----:B------:R2:W-:Y:S06]  /*33b0*/  MEMBAR.ALL.CTA ;  /* 0x0000000000007992 */ /* 0x0005ec0000008000 */
[----:B--2---:R-:W2:Y:S02]  /*33c0*/  FENCE.VIEW.ASYNC.S ;  /* 0x00000000000073c6 */ /* 0x004ea40000000000 */
[----:B--2---:R2:W-:Y:S01]  /*33d0*/  SYNCS.ARRIVE.TRANS64.RED.A1T0 RZ, [R3+URZ], RZ ;  /* 0x000000ff03ff79a7 */ /* 0x0045e200081004ff */
[----:B------:R2:W3:Y:S01]  /*33e0*/  @P0 SYNCS.PHASECHK.TRANS64.TRYWAIT P2, [UR4], R2 ;  /* 0x00000002ff0005a7 */ /* 0x0004e20008041104 */
[----:B------:R-:W-:Y:S01]  /*33f0*/  ULEA.HI UR4, UR22, UR22, URZ, 0x1 ;  /* 0x0000001616047291 */ /* 0x000fe2000f8f08ff */
[----:B-1----:R-:W-:-:S03]  /*3400*/  LOP3.LUT P1, RZ, R6, 0x1, RZ, 0xc0, !PT ;  /* 0x0000000106ff7812 */ /* 0x002fc6000782c0ff */
[----:B------:R-:W-:Y:S02]  /*3410*/  USHF.L.U32 UR18, UR4, 0x7, URZ ;  /* 0x0000000704127899 */ /* 0x000fe400080006ff */
[----:B------:R-:W-:Y:S02]  /*3420*/  ULOP3.LUT UR4, UR4, 0xffe, URZ, 0xc0, !UPT ;  /* 0x00000ffe04047892 */ /* 0x000fe4000f8ec0ff */
[----:B------:R-:W-:Y:S02]  /*3430*/  ULOP3.LUT UR18, UR18, 0xffffff00, URZ, 0xc0, !UPT ;  /* 0xffffff0012127892 */ /* 0x000fe4000f8ec0ff */
[----:B------:R-:W-:Y:S02]  /*3440*/  UIADD3 UR4, UPT, UPT, -UR4, UR22, URZ ;  /* 0x0000001604047290 */ /* 0x000fe4000fffe1ff */
[----:B------:R-:W-:Y:S01]  /*3450*/  UIADD3 UR18, UPT, UPT, UR30, UR18, URZ ;  /* 0x000000121e127290 */ /* 0x000fe2000fffe0ff */
[----:B------:R-:W1:Y:S03]  /*3460*/  SYNCS.PHASECHK.TRANS64.TRYWAIT P0, [UR23+0xc0], R0 ;  /* 0x0000c000ff0075a7 */ /* 0x000e660008001117 */
[----:B------:R-:W-:Y:S01]  /*3470*/  ULEA UR18, UR4, UR18, 0x14 ;  /* 0x0000001204127291 */ /* 0x000fe2000f8ea0ff */
[----:B-123--:R-:W-:Y:S11]  /*3480*/  @!P0 BRA `(.L_x_60) ;  /* 0x00000064002c8947 */ /* 0x00eff60003800000 */
.L_x_146:
[----:B------:R-:W-:Y:S01]  /*3490*/  IADD3 R10, PT, PT, R10, 0x1, RZ ;  /* 0x000000010a0a7810 */ /* 0x000fe20007ffe0ff */
[----:B------:R-:W-:Y:S06]  /*34a0*/  BRA.U !UP4, `(.L_x_61) ;  /* 0x000000010c987547 */ /* 0x000fec000b800000 */
[----:B------:R-:W-:Y:S01]  /*34b0*/  UPLOP3.LUT UP2, UPT, UPT, UPT, UPT, 0x40, 0x4 ;  /* 0x000000000004789c */ /* 0x000fe20003f4e870 */
[----:B------:R-:W-:Y:S01]  /*34c0*/  UMOV UR16, UR29 ;  /* 0x0000001d00107c82 */ /* 0x000fe20008000000 */
[----:B------:R-:W-:Y:S01]  /*34d0*/  UMOV UR15, UR28 ;  /* 0x0000001c000f7c82 */ /* 0x000fe20008000000 */
[----:B------:R-:W-:-:S08]  /*34e0*/  UMOV UR6, UR14 ;  /* 0x0000000e00067c82 */ /* 0x000fd00008000000 */
.L_x_64:
[----:B------:R-:W-:Y:S02]  /*34f0*/  UIADD3 UR16, UPT, UPT, UR16, 0x1, URZ ;  /* 0x0000000110107890 */ /* 0x000fe4000fffe0ff */
[----:B--2---:R-:W-:Y:S02]  /*3500*/  ULEA UR5, UR6, UR17, 0x3 ;  /* 0x0000001106057291 */ /* 0x004fe4000f8e18ff */
[----:B------:R-:W-:Y:S01]  /*3510*/  UISETP.NE.AND UP3, UPT, UR16, URZ, UPT ;  /* 0x000000ff1000728c */ /* 0x000fe2000bf65270 */
[----:B---3--:R-:W-:Y:S10]  /*3520*/  @P2 BRA `(.L_x_62) ;  /* 0x00000000000c2947 */ /* 0x008ff40003800000 */
[----:B-1----:R-:W-:Y:S04]  /*3530*/  SHF.L.U32 R3, R8, 0x1f, RZ ;  /* 0x0000001f08037819 */ /* 0x002fe800000006ff */
[----:B------:R-:W1:Y:S02]  /*3540*/  SYNCS.PHASECHK.TRANS64.TRYWAIT P0, [UR5], R3 ;  /* 0x00000003ff0075a7 */ /* 0x000e640008001105 */
[----:B-1----:R-:W-:Y:S05]  /*3550*/  @!P0 BRA `(.L_x_63) ;  /* 0x0000006400108947 */ /* 0x002fea0003800000 */
.L_x_62:
[----:B------:R-:W-:Y:S01]  /*3560*/  UISETP.NE.AND UP0, UPT, UR15, 0x1, UPT ;  /* 0x000000010f00788c */ /* 0x000fe2000bf05270 */
[----:B------:R-:W-:Y:S01]  /*3570*/  PLOP3.LUT P2, PT, PT, PT, PT, 0x80, 0x8 ;  /* 0x000000000008781c */ /* 0x000fe20003f4f070 */
[----:B------:R-:W-:Y:S02]  /*3580*/  UIADD3 UR4, UPT, UPT, UR6, 0x1, URZ ;  /* 0x0000000106047890 */ /* 0x000fe4000fffe0ff */
[----:B------:R-:W-:Y:S02]  /*3590*/  ULEA UR12, UR6, UR21, 0xa ;  /* 0x00000015060c7291 */ /* 0x000fe4000f8e50ff */
[----:B------:R-:W-:Y:S01]  /*35a0*/  UISETP.NE.AND UP1, UPT, UR4, 0x3, UPT ;  /* 0x000000030400788c */ /* 0x000fe2000bf25270 */
[----:B------:R-:W-:Y:S01]  /*35b0*/  PLOP3.LUT P0, PT, PT, PT, UP0, 0x80, 0x8 ;  /* 0x000000000008781c */ /* 0x000fe20003f0f008 */
[----:B------:R-:W-:Y:S02]  /*35c0*/  UIADD3 UR10, UPT, UPT, UR12, 0x2, URZ ;  /* 0x000000020c0a7890 */ /* 0x000fe4000fffe0ff */
[----:B------:R-:W-:Y:S02]  /*35d0*/  USEL UR7, URZ, 0x1, UP1 ;  /* 0x00000001ff077887 */ /* 0x000fe40008800000 */
[----:B------:R-:W-:Y:S02]  /*35e0*/  USEL UR14, UR4, URZ, UP1 ;  /* 0x000000ff040e7287 */ /* 0x000fe40008800000 */
[----:B------:R-:W-:Y:S02]  /*35f0*/  UIADD3 UR15, UPT, UPT, UR15, -0x1, URZ ;  /* 0xffffffff0f0f7890 */ /* 0x000fe4000fffe0ff */
[----:B------:R-:W-:Y:S01]  /*3600*/  @UP0 ULEA UR4, UR14, UR17, 0x3 ;  /* 0x000000110e040291 */ /* 0x000fe2000f8e18ff */
[----:B------:R-:W-:Y:S01]  /*3610*/  LOP3.LUT R8, R8, UR7, RZ, 0x3c, !PT ;  /* 0x0000000708087c12 */ /* 0x000fe2000f8e3cff */
[----:B------:R-:W-:Y:S01]  /*3620*/  UIADD3 UR7, UPT, UPT, UR5, 0x18, URZ ;  /* 0x0000001805077890 */ /* 0x000fe2000fffe0ff */
[----:B------:R-:W-:Y:S02]  /*3630*/  UMOV UR13, 0x80004020 ;  /* 0x80004020000d7882 */ /* 0x000fe40000000000 */
[----:B-1----:R-:W-:Y:S01]  /*3640*/  @P0 SHF.L.U32 R0, R8, 0x1f, RZ ;  /* 0x0000001f08000819 */ /* 0x002fe200000006ff */
[----:B------:R-:W-:Y:S01]  /*3650*/  UMOV UR5, 0x80004020 ;  /* 0x8000402000057882 */ /* 0x000fe20000000000 */
[----:B------:R-:W-:Y:S01]  /*3660*/  UMOV UR11, 0x80004020 ;  /* 0x80004020000b7882 */ /* 0x000fe20000000000 */
[----:B------:R-:W-:Y:S01]  /*3670*/  UMOV UR9, 0x80004020 ;  /* 0x8000402000097882 */ /* 0x000fe20000000000 */
[----:B------:R2:W3:Y:S01]  /*3680*/  @P0 SYNCS.PHASECHK.TRANS64.TRYWAIT P2, [UR4], R0 ;  /* 0x00000000ff0005a7 */ /* 0x0004e20008041104 */
[----:B------:R-:W-:Y:S03]  /*3690*/  ULEA UR4, UR6, UR20, 0x8 ;  /* 0x0000001406047291 */ /* 0x000fe6000f8e40ff */
[----:B------:R-:W-:Y:S01]  /*36a0*/  UMOV UR6, UR14 ;  /* 0x0000000e00067c82 */ /* 0x000fe20008000000 */
[----:B------:R-:W-:Y:S05]  /*36b0*/  UIADD3 UR8, UPT, UPT, UR4, 0x2, URZ ;  /* 0x0000000204087890 */ /* 0x000fea000fffe0ff */
[----:B------:R2:W-:Y:S01]  /*36c0*/  UTCQMMA gdesc[UR4], gdesc[UR12], tmem[UR18], tmem[UR26], idesc[UR27], UP2 ;  /* 0x00ff1a0c040075ea */ /* 0x0005e20009000312 */
[----:B------:R-:W-:Y:S03]  /*36d0*/  UPLOP3.LUT UP2, UPT, UPT, UPT, UPT, 0x80, 0x8 ;  /* 0x000000000008789c */ /* 0x000fe60003f4f070 */
[----:B------:R2:W-:Y:S01]  /*36e0*/  UTCQMMA gdesc[UR8], gdesc[UR10], tmem[UR18], tmem[UR24], idesc[UR25], UPT ;  /* 0x00ff180a080075ea */ /* 0x0005e2000b800312 */
[----:B------:R2:W-:Y:S01]  /*36f0*/  UTCBAR.MULTICAST [UR7], URZ, UR19 ;  /* 0x000000ff070073e9 */ /* 0x0005e20008000813 */
[----:B------:R-:W-:Y:S06]  /*3700*/  BRA.U UP3, `(.L_x_64) ;  /* 0xfffffffd03787547 */ /* 0x000fec000b83ffff */
.L_x_61:
[----:B--2---:R-:W-:Y:S01]  /*3710*/  UIADD3 UR4, UPT, UPT, UR22, 0x1, URZ ;  /* 0x0000000116047890 */ /* 0x004fe2000fffe0ff */
[C---:B------:R-:W-:Y:S01]  /*3720*/  ISETP.NE.AND P0, PT, R10.reuse, 0x2, PT ;  /* 0x000000020a00780c */ /* 0x040fe20003f05270 */
[----:B------:R-:W-:Y:S02]  /*3730*/  UIADD3 UR5, UPT, UPT, UR23, 0xa0, URZ ;  /* 0x000000a017057890 */ /* 0x000fe4000fffe0ff */
[----:B------:R-:W-:Y:S01]  /*3740*/  UISETP.NE.AND UP0, UPT, UR4, 0x4, UPT ;  /* 0x000000040400788c */ /* 0x000fe2000bf05270 */
[----:B-1----:R-:W-:Y:S02]  /*3750*/  SEL R0, RZ, 0x1, P0 ;  /* 0x00000001ff007807 */ /* 0x002fe40000000000 */
[----:B------:R-:W-:Y:S01]  /*3760*/  SEL R10, R10, RZ, P0 ;  /* 0x000000ff0a0a7207 */ /* 0x000fe20000000000 */
[----:B------:R-:W-:Y:S01]  /*3770*/  USEL UR6, URZ, 0x1, UP0 ;  /* 0x00000001ff067887 */ /* 0x000fe20008000000 */
[----:B------:R-:W-:Y:S01]  /*3780*/  LOP3.LUT R9, R9, R0, RZ, 0x3c, !PT ;  /* 0x0000000009097212 */ /* 0x000fe200078e3cff */
[----:B------:R-:W-:Y:S01]  /*3790*/  USEL UR22, UR4, URZ, UP0 ;  /* 0x000000ff04167287 */ /* 0x000fe20008000000 */
[----:B------:R1:W-:Y:S03]  /*37a0*/  UTCBAR [UR5], URZ ;  /* 0x000000ff050073e9 */ /* 0x0003e600080000ff */
[----:B------:R-:W-:Y:S01]  /*37b0*/  LOP3.LUT R11, R11, UR6, RZ, 0x3c, !PT ;  /* 0x000000060b0b7c12 */ /* 0x000fe2000f8e3cff */
[----:B------:R-:W-:Y:S07]  /*37c0*/  @P1 BRA `(.L_x_65) ;  /* 0xfffffff800b01947 */ /* 0x000fee000383ffff */
[----:B------:R-:W2:Y:S01]  /*37d0*/  S2UR UR8, SR_CgaCtaId ;  /* 0x00000000000879c3 */ /* 0x000ea20000008800 */
[----:B------:R-:W-:Y:S01]  /*37e0*/  ELECT P0, URZ, PT ;  /* 0x0000000000ff782f */ /* 0x000fe20003800000 */
[----:B------:R-:W-:Y:S01]  /*37f0*/  IMAD.MOV.U32 R0, RZ, RZ, 0x1 ;  /* 0x00000001ff007424 */ /* 0x000fe200078e00ff */
[----:B------:R-:W-:Y:S01]  /*3800*/  UIADD3 UR17, UPT, UPT, UR17, 0xc0, URZ ;  /* 0x000000c011117890 */ /* 0x000fe2000fffe0ff */
[----:B------:R-:W-:Y:S01]  /*3810*/  SHF.L.U32 R3, R11, 0x1f, RZ ;  /* 0x0000001f0b037819 */ /* 0x000fe200000006ff */
[----:B------:R-:W-:-:S03]  /*3820*/  UMOV UR4, 0x40 ;  /* 0x0000004000047882 */ /* 0x000fc60000000000 */
[----:B------:R-:W-:Y:S01]  /*3830*/  UVIRTCOUNT.DEALLOC.SMPOOL 0x80 ;  /* 0x000000800000784c */ /* 0x000fe20000000000 */
[----:B--2---:R-:W-:Y:S02]  /*3840*/  ULEA UR8, UR8, UR4, 0x18 ;  /* 0x0000000408087291 */ /* 0x004fe4000f8ec0ff */
[----:B------:R-:W-:-:S07]  /*3850*/  ULEA UR4, UR22, UR17, 0x3 ;  /* 0x0000001116047291 */ /* 0x000fce000f8e18ff */
[----:B------:R2:W-:Y:S02]  /*3860*/  @P0 STS.U8 [UR8+0x1c], R0 ;  /* 0x00001c00ff000988 */ /* 0x0005e40008000008 */
[----:B------:R-:W4:Y:S02]  /*3870*/  SYNCS.PHASECHK.TRANS64.TRYWAIT P0, [UR4], R3 ;  /* 0x00000003ff0075a7 */ /* 0x000f240008001104 */
[----:B--2-4-:R-:W-:Y:S05]  /*3880*/  @!P0 BRA `(.L_x_66) ;  /* 0x00000060005c8947 */ /* 0x014fea0003800000 */
.L_x_149:
[----:B------:R-:W-:-:S04]  /*3890*/  UIADD3 UR4, UPT, UPT, UR22, 0x1, URZ ;  /* 0x0000000116047890 */ /* 0x000fc8000fffe0ff */
[----:B------:R-:W-:-:S04]  /*38a0*/  UISETP.NE.AND UP0, UPT, UR4, 0x4, UPT ;  /* 0x000000040400788c */ /* 0x000fc8000bf05270 */
[----:B------:R-:W-:Y:S02]  /*38b0*/  USEL UR6, URZ, 0x1, UP0 ;  /* 0x00000001ff067887 */ /* 0x000fe40008000000 */
[----:B------:R-:W-:-:S04]  /*38c0*/  USEL UR4, UR4, URZ, UP0 ;  /* 0x000000ff04047287 */ /* 0x000fc80008000000 */
[----:B-1----:R-:W-:Y:S01]  /*38d0*/  ULEA UR5, UR4, UR17, 0x3 ;  /* 0x0000001104057291 */ /* 0x002fe2000f8e18ff */
[----:B------:R-:W-:-:S04]  /*38e0*/  LOP3.LUT R2, R11, UR6, RZ, 0x3c, !PT ;  /* 0x000000060b027c12 */ /* 0x000fc8000f8e3cff */
[----:B--2---:R-:W-:-:S04]  /*38f0*/  SHF.L.U32 R3, R2, 0x1f, RZ ;  /* 0x0000001f02037819 */ /* 0x004fc800000006ff */
[----:B------:R-:W1:Y:S02]  /*3900*/  SYNCS.PHASECHK.TRANS64.TRYWAIT P0, [UR5], R3 ;  /* 0x00000003ff0075a7 */ /* 0x000e640008001105 */
[----:B-1----:R-:W-:Y:S05]  /*3910*/  @!P0 BRA `(.L_x_67) ;  /* 0x0000006000508947 */ /* 0x002fea0003800000 */
.L_x_151:
        /* <DEDUP_REMOVED lines=9> */
.L_x_153:
[----:B------:R-:W-:-:S04]  /*39b0*/  UIADD3 UR4, UPT, UPT, UR4, 0x1, URZ ;  /* 0x0000000104047890 */ /* 0x000fc8000fffe0ff */
[----:B------:R-:W-:-:S04]  /*39c0*/  UISETP.NE.AND UP0, UPT, UR4, 0x4, UPT ;  /* 0x000000040400788c */ /* 0x000fc8000bf05270 */
[----:B------:R-:W-:Y:S02]  /*39d0*/  USEL UR5, URZ, 0x1, UP0 ;  /* 0x00000001ff057887 */ /* 0x000fe40008000000 */
[----:B------:R-:W-:-:S04]  /*39e0*/  USEL UR4, UR4, URZ, UP0 ;  /* 0x000000ff04047287 */ /* 0x000fc80008000000 */
[----:B------:R-:W-:Y:S01]  /*39f0*/  ULEA UR4, UR4, UR17, 0x3 ;  /* 0x0000001104047291 */ /* 0x000fe2000f8e18ff */
[----:B-1----:R-:W-:-:S04]  /*3a00*/  LOP3.LUT R3, R2, UR5, RZ, 0x3c, !PT ;  /* 0x0000000502037c12 */ /* 0x002fc8000f8e3cff */
[----:B------:R-:W-:-:S04]  /*3a10*/  SHF.L.U32 R3, R3, 0x1f, RZ ;  /* 0x0000001f03037819 */ /* 0x000fc800000006ff */
[----:B------:R-:W1:Y:S02]  /*3a20*/  SYNCS.PHASECHK.TRANS64.TRYWAIT P0, [UR4], R3 ;  /* 0x00000003ff0075a7 */ /* 0x000e640008001104 */
[----:B-1----:R-:W-:Y:S05]  /*3a30*/  @!P0 BRA `(.L_x_69) ;  /* 0x0000006000388947 */ /* 0x002fea0003800000 */
.L_x_155:
[----:B------:R-:W-:Y:S01]  /*3a40*/  NOP ;  /* 0x0000000000007918 */ /* 0x000fe20000000000 */
[----:B-1----:R-:W1:Y:S01]  /*3a50*/  LDS R0, [UR8+0x14] ;  /* 0x00001408ff007984 */ /* 0x002e620008000800 */
[----:B------:R-:W-:Y:S01]  /*3a60*/  ULOP3.LUT UR4, UR30, 0xffff, URZ, 0xc0, !UPT ;  /* 0x0000ffff1e047892 */ /* 0x000fe2000f8ec0ff */
[----:B------:R-:W-:Y:S01]  /*3a70*/  UMOV UR5, 0xffff ;  /* 0x0000ffff00057882 */ /* 0x000fe20000000000 */
[----:B------:R-:W-:Y:S02]  /*3a80*/  UMOV UR6, 0x1 ;  /* 0x0000000100067882 */ /* 0x000fe40000000000 */
[----:B------:R-:W-:-:S04]  /*3a90*/  USHF.R.U32.HI UR4, URZ, 0x5, UR4 ;  /* 0x00000005ff047899 */ /* 0x000fc80008011604 */
[----:B------:R-:W-:Y:S02]  /*3aa0*/  USHF.L.U32 UR5, UR5, UR4, URZ ;  /* 0x0000000405057299 */ /* 0x000fe400080006ff */
[----:B------:R-:W-:-:S04]  /*3ab0*/  USHF.L.U32 UR4, UR6, UR4, URZ ;  /* 0x0000000406047299 */ /* 0x000fc800080006ff */
[----:B-1----:R-:W-:-:S04]  /*3ac0*/  LOP3.LUT R0, R0, UR5, RZ, 0xc0, !PT ;  /* 0x0000000500007c12 */ /* 0x002fc8000f8ec0ff */
[----:B------:R-:W-:-:S13]  /*3ad0*/  ISETP.NE.AND P0, PT, R0, UR5, PT ;  /* 0x0000000500007c0c */ /* 0x000fda000bf05270 */
[----:B------:R-:W-:Y:S05]  /*3ae0*/  @P0 BRA `(.L_x_70) ;  /* 0x0000000000580947 */ /* 0x000fea0003800000 */
[----:B------:R-:W1:Y:S02]  /*3af0*/  LDS R0, [UR8+0x18] ;  /* 0x00001808ff007984 */ /* 0x000e640008000800 */
[----:B-1----:R-:W-:-:S04]  /*3b00*/  LOP3.LUT R0, R0, UR4, RZ, 0xc0, !PT ;  /* 0x0000000400007c12 */ /* 0x002fc8000f8ec0ff */
[----:B------:R-:W-:-:S13]  /*3b10*/  ISETP.NE.AND P0, PT, R0, UR4, PT ;  /* 0x0000000400007c0c */ /* 0x000fda000bf05270 */
[----:B------:R-:W-:Y:S05]  /*3b20*/  @P0 BRA `(.L_x_71) ;  /* 0x00000000003c0947 */ /* 0x000fea0003800000 */
[----:B------:R-:W1:Y:S01]  /*3b30*/  S2R R2, SR_LANEID ;  /* 0x0000000000027919 */ /* 0x000e620000000000 */
[----:B------:R-:W-:Y:S01]  /*3b40*/  ULOP3.LUT UR5, URZ, UR5, URZ, 0x33, !UPT ;  /* 0x00000005ff057292 */ /* 0x000fe2000f8e33ff */
[----:B------:R-:W-:Y:S01]  /*3b50*/  LOP3.LUT R4, RZ, UR4, RZ, 0x33, !PT ;  /* 0x00000004ff047c12 */ /* 0x000fe2000f8e33ff */
[----:B------:R-:W-:Y:S02]  /*3b60*/  VOTEU.ANY UR4, UPT, PT ;  /* 0x0000000000047886 */ /* 0x000fe400038e0100 */
[----:B------:R-:W-:Y:S01]  /*3b70*/  UFLO.U32 UR4, UR4 ;  /* 0x00000004000472bd */ /* 0x000fe200080e0000 */
[----:B------:R-:W2:Y:S01]  /*3b80*/  REDUX UR6, R4 ;  /* 0x00000000040673c4 */ /* 0x000ea20000000000 */
[----:B------:R-:W-:-:S06]  /*3b90*/  IMAD.U32 R0, RZ, RZ, UR5 ;  /* 0x00000005ff007e24 */ /* 0x000fcc000f8e00ff */
[----:B------:R4:W-:Y:S01]  /*3ba0*/  UTCATOMSWS.AND URZ, UR5 ;  /* 0x0000000500ff79e3 */ /* 0x0009e20008000000 */
[----:B------:R-:W3:Y:S01]  /*3bb0*/  REDUX UR7, R0 ;  /* 0x00000000000773c4 */ /* 0x000ee20000000000 */
[----:B-1----:R-:W-:Y:S01]  /*3bc0*/  ISETP.EQ.U32.AND P0, PT, R2, UR4, PT ;  /* 0x0000000402007c0c */ /* 0x002fe2000bf02070 */
[----:B--2---:R-:W-:Y:S01]  /*3bd0*/  IMAD.U32 R2, RZ, RZ, UR6 ;  /* 0x00000006ff027e24 */ /* 0x004fe2000f8e00ff */
[----:B---3--:R-:W-:-:S11]  /*3be0*/  MOV R3, UR7 ;  /* 0x0000000700037c02 */ /* 0x008fd60008000f00 */
[----:B------:R4:W-:Y:S04]  /*3bf0*/  @P0 ATOMS.AND RZ, [UR8+0x14], R3 ;  /* 0x00001403ffff098c */ /* 0x0009e8000a800008 */
[----:B------:R4:W-:Y:S01]  /*3c00*/  @P0 ATOMS.AND RZ, [UR8+0x18], R2 ;  /* 0x00001802ffff098c */ /* 0x0009e2000a800008 */
[----:B------:R-:W-:Y:S05]  /*3c10*/  BRA `(.L_x_72) ;  /* 0x0000000000147947 */ /* 0x000fea0003800000 */
.L_x_71:
[----:B------:R-:W-:Y:S02]  /*3c20*/  MOV R2, 0x3c40 ;  /* 0x00003c4000027802 */ /* 0x000fe40000000f00 */
[----:B---3-5:R-:W-:Y:S05]  /*3c30*/  CALL.REL.NOINC `($__internal_0_$__cuda_sm10x_tcgen05_guardrail_trap_col_being_dealloced_not_returned_by_alloc) ;  /* 0x00000064001c7944 */ /* 0x028fea0003c00000 */
[----:B------:R-:W-:Y:S05]  /*3c40*/  BRA `(.L_x_72) ;  /* 0x0000000000087947 */ /* 0x000fea0003800000 */
.L_x_70:
[----:B------:R-:W-:Y:S02]  /*3c50*/  MOV R2, 0x3c70 ;  /* 0x00003c7000027802 */ /* 0x000fe40000000f00 */
[----:B---3-5:R-:W-:Y:S05]  /*3c60*/  CALL.REL.NOINC `($__internal_2_$__cuda_sm10x_tcgen05_guardrail_trap_unallocated_columns_being_dealloced) ;  /* 0x0000006400287944 */ /* 0x028fea0003c00000 */
.L_x_72:
[----:B------:R-:W-:Y:S01]  /*3c70*/  NOP ;  /* 0x0000000000007918 */ /* 0x000fe20000000000 */
[----:B----4-:R-:W-:Y:S05]  /*3c80*/  EXIT ;  /* 0x000000000000794d */ /* 0x010fea0003800000 */
.L_x_54:
[----:B------:R-:W-:-:S09]  /*3c90*/  UISETP.NE.OR UP0, UPT, UR17, 0x3, !UP3 ;  /* 0x000000031100788c */ /* 0x000fd2000df05670 */
[----:B------:R-:W-:Y:S05]  /*3ca0*/  BRA.U UP0, `(.L_x_73) ;  /* 0x0000001100587547 */ /* 0x000fea000b800000 */
[----:B------:R-:W1:Y:S01]  /*3cb0*/  S2UR UR10, SR_CgaCtaId ;  /* 0x00000000000a79c3 */ /* 0x000e620000008800 */
[----:B------:R-:W2:Y:S01]  /*3cc0*/  LDCU UR31, c[0x0][0x370] ;  /* 0x00006e00ff1f77ac */ /* 0x000ea20008000800 */
[----:B------:R-:W-:Y:S02]  /*3cd0*/  HFMA2 R13, -RZ, RZ, 0, 0 ;  /* 0x00000000ff0d7431 */ /* 0x000fe400000001ff */
[----:B------:R-:W-:Y:S01]  /*3ce0*/  IMAD.MOV.U32 R15, RZ, RZ, 0x1 ;  /* 0x00000001ff0f7424 */ /* 0x000fe200078e00ff */
[----:B------:R-:W-:Y:S01]  /*3cf0*/  MOV R7, 0x1000 ;  /* 0x0000100000077802 */ /* 0x000fe20000000f00 */
[----:B------:R-:W2:Y:S01]  /*3d00*/  LDCU.128 UR44, c[0x0][0xb10] ;  /* 0x00016200ff2c77ac */ /* 0x000ea20008000c00 */
[----:B------:R-:W-:Y:S01]  /*3d10*/  IMAD.MOV.U32 R14, RZ, RZ, RZ ;  /* 0x000000ffff0e7224 */ /* 0x000fe200078e00ff */
[----:B------:R-:W3:Y:S01]  /*3d20*/  LDC.64 R16, c[0x0][0x348] ;  /* 0x0000d200ff107b82 */ /* 0x000ee20000000a00 */
[----:B------:R-:W4:Y:S01]  /*3d30*/  LDCU UR30, c[0x0][0x374] ;  /* 0x00006e80ff1e77ac */ /* 0x000f220008000800 */
[----:B------:R-:W1:Y:S06]  /*3d40*/  LDCU UR15, c[0x0][0xb0c] ;  /* 0x00016180ff0f77ac */ /* 0x000e6c0008000800 */
[----:B------:R-:W3:Y:S01]  /*3d50*/  LDC.64 R2, c[0x0][0x888] ;  /* 0x00022200ff027b82 */ /* 0x000ee20000000a00 */
[----:B------:R-:W3:Y:S01]  /*3d60*/  LDCU UR49, c[0x0][0xb20] ;  /* 0x00016400ff3177ac */ /* 0x000ee20008000800 */
[----:B------:R-:W3:Y:S06]  /*3d70*/  LDCU UR4, c[0x0][0xb30] ;  /* 0x00016600ff0477ac */ /* 0x000eec0008000800 */
[----:B------:R-:W3:Y:S01]  /*3d80*/  LDC.64 R4, c[0x0][0x890] ;  /* 0x00022400ff047b82 */ /* 0x000ee20000000a00 */
[----:B------:R-:W-:Y:S01]  /*3d90*/  UMOV UR21, 0x400 ;  /* 0x0000040000157882 */ /* 0x000fe20000000000 */
[----:B--2---:R-:W-:-:S02]  /*3da0*/  UIMAD.WIDE.U32 UR6, UR31, UR44, URZ ;  /* 0x0000002c1f0672a5 */ /* 0x004fc4000f8e00ff */
[----:B----4-:R-:W-:Y:S02]  /*3db0*/  UIMAD.WIDE.U32 UR8, UR30, UR47, URZ ;  /* 0x0000002f1e0872a5 */ /* 0x010fe4000f8e00ff */
[----:B-1----:R-:W-:Y:S02]  /*3dc0*/  ULEA UR21, UR10, UR21, 0x18 ;  /* 0x000000150a157291 */ /* 0x002fe4000f8ec0ff */
[----:B------:R-:W-:Y:S02]  /*3dd0*/  UPLOP3.LUT UP3, UPT, UPT, UPT, UPT, 0x40, 0x4 ;  /* 0x000000000004789c */ /* 0x000fe40003f6e870 */
[----:B------:R-:W-:Y:S02]  /*3de0*/  UIADD3 UR37, UPT, UPT, UR21, 0x48, URZ ;  /* 0x0000004815257890 */ /* 0x000fe4000fffe0ff */
[----:B------:R-:W-:Y:S02]  /*3df0*/  UIADD3 UR33, UPT, UPT, UR21, 0x30, URZ ;  /* 0x0000003015217890 */ /* 0x000fe4000fffe0ff */
[----:B------:R-:W-:-:S02]  /*3e00*/  UIADD3 UR25, UPT, UPT, UR21, 0x38, URZ ;  /* 0x0000003815197890 */ /* 0x000fc4000fffe0ff */
[----:B------:R-:W-:Y:S01]  /*3e10*/  UIADD3 UR17, UPT, UPT, UR21, 0x40, URZ ;  /* 0x0000004015117890 */ /* 0x000fe2000fffe0ff */
[----:B------:R-:W-:Y:S01]  /*3e20*/  UMOV UR6, UR7 ;  /* 0x0000000700067c82 */ /* 0x000fe20008000000 */
[----:B------:R-:W-:Y:S01]  /*3e30*/  UMOV UR41, UR9 ;  /* 0x0000000900297c82 */ /* 0x000fe20008000000 */
[----:B------:R-:W-:Y:S02]  /*3e40*/  UISETP.GE.AND UP0, UPT, UR42, 0x1, UPT ;  /* 0x000000012a00788c */ /* 0x000fe4000bf06270 */
[----:B------:R-:W-:Y:S01]  /*3e50*/  UISETP.NE.AND UP4, UPT, UR42, 0x1, UPT ;  /* 0x000000012a00788c */ /* 0x000fe2000bf85270 */
[----:B------:R-:W1:Y:S01]  /*3e60*/  LDCU.64 UR22, c[0x0][0xb28] ;  /* 0x00016500ff1677ac */ /* 0x000e620008000a00 */
[----:B------:R-:W-:Y:S02]  /*3e70*/  UISETP.NE.AND UP6, UPT, UR15, 0x1, UPT ;  /* 0x000000010f00788c */ /* 0x000fe4000bfc5270 */
[----:B------:R-:W-:Y:S02]  /*3e80*/  UISETP.NE.AND UP5, UPT, UR46, 0x1, UPT ;  /* 0x000000012e00788c */ /* 0x000fe4000bfa5270 */
[----:B------:R-:W-:-:S02]  /*3e90*/  UPRMT UR37, UR10, 0x654, UR37 ;  /* 0x000006540a257896 */ /* 0x000fc40008000025 */
[----:B------:R-:W-:Y:S02]  /*3ea0*/  USHF.R.U32.HI UR43, URZ, UR45, UR6 ;  /* 0x0000002dff2b7299 */ /* 0x000fe40008011606 */
[----:B------:R-:W-:Y:S02]  /*3eb0*/  UPRMT UR40, UR10, 0x654, UR33 ;  /* 0x000006540a287896 */ /* 0x000fe40008000021 */
[----:B------:R-:W-:Y:S02]  /*3ec0*/  UPRMT UR39, UR10, 0x654, UR25 ;  /* 0x000006540a277896 */ /* 0x000fe40008000019 */
[----:B------:R-:W-:Y:S02]  /*3ed0*/  UPRMT UR38, UR10, 0x654, UR17 ;  /* 0x000006540a267896 */ /* 0x000fe40008000011 */
[----:B---3--:R-:W-:Y:S02]  /*3ee0*/  USHF.R.U32.HI UR41, URZ, UR49, UR41 ;  /* 0x00000031ff297299 */ /* 0x008fe40008011629 */
[----:B------:R-:W-:-:S11]  /*3ef0*/  UISETP.NE.AND UP2, UPT, UR4, 0x1, UPT ;  /* 0x000000010400788c */ /* 0x000fd6000bf45270 */
.L_x_84:
[C---:B------:R-:W-:Y:S02]  /*3f00*/  LEA R12, R14.reuse, UR21, 0x3 ;  /* 0x000000150e0c7c11 */ /* 0x040fe4000f8e18ff */
[----:B------:R-:W-:Y:S02]  /*3f10*/  SHF.L.U32 R9, R13, 0x1f, RZ ;  /* 0x0000001f0d097819 */ /* 0x000fe400000006ff */
[----:B------:R-:W-:Y:S02]  /*3f20*/  LEA R10, R14, UR21, 0x4 ;  /* 0x000000150e0a7c11 */ /* 0x000fe4000f8e20ff */
[----:B--2---:R-:W2:Y:S02]  /*3f30*/  SYNCS.PHASECHK.TRANS64.TRYWAIT P0, [R12+URZ+0x80], R9 ;  /* 0x000080090c0075a7 */ /* 0x004ea400080011ff */
[----:B--2---:R-:W-:Y:S05]  /*3f40*/  @!P0 BRA `(.L_x_74) ;  /* 0x0000005c000c8947 */ /* 0x004fea0003800000 */
.L_x_156:
[----:B--2---:R-:W2:Y:S01]  /*3f50*/  LDS.128 R8, [R10+0x110] ;  /* 0x000110000a087984 */ /* 0x004ea20000000c00 */
[----:B------:R-:W-:Y:S01]  /*3f60*/  UISETP.GE.AND UP0, UPT, UR42, 0x1, UPT ;  /* 0x000000012a00788c */ /* 0x000fe2000bf06270 */
[----:B------:R-:W-:Y:S01]  /*3f70*/  @!PT LDS RZ, [RZ] ;  /* 0x00000000fffff984 */ /* 0x000fe20000000800 */
[----:B------:R-:W-:Y:S01]  /*3f80*/  @!PT LDS RZ, [RZ] ;  /* 0x00000000fffff984 */ /* 0x000fe20000000800 */
[----:B------:R-:W-:Y:S01]  /*3f90*/  @!PT LDS RZ, [RZ] ;  /* 0x00000000fffff984 */ /* 0x000fe20000000800 */
[----:B------:R-:W-:Y:S01]  /*3fa0*/  @!PT LDS RZ, [RZ] ;  /* 0x00000000fffff984 */ /* 0x000fe20000000800 */
[----:B------:R3:W-:Y:S06]  /*3fb0*/  MEMBAR.ALL.CTA ;  /* 0x0000000000007992 */ /* 0x0007ec0000008000 */
[----:B---3--:R-:W3:Y:S01]  /*3fc0*/  FENCE.VIEW.ASYNC.S ;  /* 0x00000000000073c6 */ /* 0x008ee20000000000 */
[----:B--2---:R-:W-:Y:S11]  /*3fd0*/  LOP3.LUT P0, RZ, R10, 0x1, RZ, 0xc0, !PT ;  /* 0x000000010aff7812 */ /* 0x004ff6000780c0ff */
[----:B------:R-:W-:Y:S02]  /*3fe0*/  @!UPT UIADD3 URZ, UPT, UPT, URZ, URZ, URZ ;  /* 0x000000fffffff290 */ /* 0x000fe4000fffe0ff */
[----:B---3--:R-:W-:Y:S01]  /*3ff0*/  VOTEU.ANY UP1, P0 ;  /* 0x0000000000ff7886 */ /* 0x008fe20000020100 */
[----:B------:R-:W-:Y:S11]  /*4000*/  PLOP3.LUT P0, PT, PT, PT, UP1, 0x80, 0x8 ;  /* 0x000000000008781c */ /* 0x000ff60003f0f018 */
[----:B------:R-:W-:Y:S02]  /*4010*/  @!UPT UIADD3 URZ, UPT, UPT, URZ, URZ, URZ ;  /* 0x000000fffffff290 */ /* 0x000fe4000fffe0ff */
[----:B------:R-:W-:Y:S02]  /*4020*/  @P0 SHF.R.U32.HI R0, RZ, 0x10, R9 ;  /* 0x00000010ff000819 */ /* 0x000fe40000011609 */
[----:B------:R-:W-:Y:S02]  /*4030*/  @P0 MOV R6, R8 ;  /* 0x0000000800060202 */ /* 0x000fe40000000f00 */
[----:B------:R-:W-:Y:S01]  /*4040*/  @P0 R2UR UR4, R0 ;  /* 0x00000000000402ca */ /* 0x000fe200000e0000 */
[----:B------:R-:W-:Y:S01]  /*4050*/  VIADD R0, R12, 0x90 ;  /* 0x000000900c007836 */ /* 0x000fe20000000000 */
[----:B------:R-:W-:Y:S02]  /*4060*/  @P0 LOP3.LUT R8, R9, 0xffff, RZ, 0xc0, !PT ;  /* 0x0000ffff09080812 */ /* 0x000fe400078ec0ff */
[----:B------:R-:W-:Y:S02]  /*4070*/  @P0 R2UR UR6, R6 ;  /* 0x00000000060602ca */ /* 0x000fe400000e0000 */
[----:B------:R-:W-:Y:S02]  /*4080*/  PRMT R0, RZ, 0x654, R0 ;  /* 0x00000654ff007816 */ /* 0x000fe40000000000 */
[----:B------:R-:W-:Y:S02]  /*4090*/  @P0 R2UR UR5, R8 ;  /* 0x00000000080502ca */ /* 0x000fe400000e0000 */
[----:B------:R2:W-:Y:S03]  /*40a0*/  SYNCS.ARRIVE.TRANS64.RED.A1T0 RZ, [R0+URZ], RZ ;  /* 0x000000ff00ff79a7 */ /* 0x0005e600081004ff */
[----:B------:R-:W-:Y:S04]  /*40b0*/  @UP1 UMOV UR29, UR4 ;  /* 0x00000004001d1c82 */ /* 0x000fe80008000000 */
[----:B------:R-:W-:Y:S04]  /*40c0*/  @UP1 UMOV UR14, UR6 ;  /* 0x00000006000e1c82 */ /* 0x000fe80008000000 */
[----:B------:R-:W-:Y:S01]  /*40d0*/  @UP1 UMOV UR13, UR5 ;  /* 0x00000005000d1c82 */ /* 0x000fe20008000000 */
[----:B------:R-:W-:Y:S05]  /*40e0*/  BRA.U !UP0, `(.L_x_75) ;  /* 0x0000000108a47547 */ /* 0x000fea000b800000 */
[----:B------:R-:W-:Y:S02]  /*40f0*/  UIMAD.WIDE.U32 UR18, UR13, UR47, URZ ;  /* 0x0000002f0d1272a5 */ /* 0x000fe4000f8e00ff */
[----:B------:R-:W-:Y:S02]  /*4100*/  UIMAD.WIDE.U32 UR26, UR14, UR44, URZ ;  /* 0x0000002c0e1a72a5 */ /* 0x000fe4000f8e00ff */
[----:B------:R-:W-:Y:S02]  /*4110*/  USEL UR4, UR30, UR41, !UP5 ;  /* 0x000000291e047287 */ /* 0x000fe4000e800000 */
[----:B------:R-:W-:Y:S02]  /*4120*/  USEL UR7, UR31, UR43, !UP6 ;  /* 0x0000002b1f077287 */ /* 0x000fe4000f000000 */
[----:B-1----:R-:W-:Y:S02]  /*4130*/  UIMAD.WIDE.U32 UR8, UR4, UR22, URZ ;  /* 0x00000016040872a5 */ /* 0x002fe4000f8e00ff */
[----:B------:R-:W-:Y:S01]  /*4140*/  UIMAD.WIDE.U32 UR10, UR7, UR22, URZ ;  /* 0x00000016070a72a5 */ /* 0x000fe2000f8e00ff */
[----:B------:R-:W-:Y:S02]  /*4150*/  UMOV UR5, UR19 ;  /* 0x0000001300057c82 */ /* 0x000fe40008000000 */
[----:B------:R-:W-:Y:S03]  /*4160*/  USHF.R.U32.HI UR6, URZ, UR49, UR5 ;  /* 0x00000031ff067299 */ /* 0x000fe60008011605 */
[----:B------:R-:W-:Y:S01]  /*4170*/  UMOV UR5, UR27 ;  /* 0x0000001b00057c82 */ /* 0x000fe20008000000 */
[----:B------:R-:W-:Y:S02]  /*4180*/  USEL UR6, UR13, UR6, !UP5 ;  /* 0x000000060d067287 */ /* 0x000fe4000e800000 */
[----:B------:R-:W-:Y:S03]  /*4190*/  USHF.R.U32.HI UR12, URZ, UR45, UR5 ;  /* 0x0000002dff0c7299 */ /* 0x000fe60008011605 */
[----:B------:R-:W-:Y:S02]  /*41a0*/  UMOV UR5, UR9 ;  /* 0x0000000900057c82 */ /* 0x000fe40008000000 */
[----:B------:R-:W-:Y:S03]  /*41b0*/  @UP4 USHF.R.U32.HI UR4, URZ, UR23, UR5 ;  /* 0x00000017ff044299 */ /* 0x000fe60008011605 */
[----:B------:R-:W-:Y:S01]  /*41c0*/  UMOV UR5, UR11 ;  /* 0x0000000b00057c82 */ /* 0x000fe20008000000 */
[----:B------:R-:W-:Y:S02]  /*41d0*/  UIMAD UR4, UR42, UR4, URZ ;  /* 0x000000042a0472a4 */ /* 0x000fe4000f8e02ff */
[----:B------:R-:W-:Y:S02]  /*41e0*/  @UP4 USHF.R.U32.HI UR7, URZ, UR23, UR5 ;  /* 0x00000017ff074299 */ /* 0x000fe40008011605 */
[----:B------:R-:W-:Y:S02]  /*41f0*/  UIMAD.WIDE.U32 UR10, UR6, UR22, URZ ;  /* 0x00000016060a72a5 */ /* 0x000fe4000f8e00ff */
[----:B------:R-:W-:Y:S02]  /*4200*/  USEL UR5, UR14, UR12, !UP6 ;  /* 0x0000000c0e057287 */ /* 0x000fe4000f000000 */
[----:B------:R-:W-:Y:S02]  /*4210*/  UIMAD UR8, UR42, UR7, URZ ;  /* 0x000000072a0872a4 */ /* 0x000fe4000f8e02ff */
[----:B------:R-:W-:Y:S03]  /*4220*/  UISETP.GE.AND UP0, UPT, UR6, UR4, UPT ;  /* 0x000000040600728c */ /* 0x000fe6000bf06270 */
[----:B------:R-:W-:Y:S01]  /*4230*/  UMOV UR4, UR11 ;  /* 0x0000000b00047c82 */ /* 0x000fe20008000000 */
[----:B------:R-:W-:Y:S02]  /*4240*/  UISETP.GE.OR UP0, UPT, UR5, UR8, UP0 ;  /* 0x000000080500728c */ /* 0x000fe40008706670 */
[----:B------:R-:W-:Y:S02]  /*4250*/  USHF.R.U32.HI UR4, URZ, UR23, UR4 ;  /* 0x00000017ff047299 */ /* 0x000fe40008011604 */
[----:B------:R-:W-:Y:S02]  /*4260*/  UIMAD.WIDE.U32 UR8, UR5, UR22, URZ ;  /* 0x00000016050872a5 */ /* 0x000fe4000f8e00ff */
[----:B------:R-:W-:Y:S04]  /*4270*/  USEL UR10, UR6, UR4, !UP4 ;  /* 0x00000004060a7287 */ /* 0x000fe8000e000000 */
[----:B------:R-:W-:Y:S01]  /*4280*/  UIADD3 UR11, UPT, UPT, -UR10, URZ, URZ ;  /* 0x000000ff0a0b7290 */ /* 0x000fe2000fffe1ff */
[----:B------:R-:W-:Y:S02]  /*4290*/  @!UP0 UMOV UR4, UR9 ;  /* 0x0000000900048c82 */ /* 0x000fe40008000000 */
[----:B------:R-:W-:Y:S02]  /*42a0*/  @!UP0 USHF.R.U32.HI UR4, URZ, UR23, UR4 ;  /* 0x00000017ff048299 */ /* 0x000fe40008011604 */
[----:B------:R-:W-:Y:S02]  /*42b0*/  UIMAD UR8, UR42, UR11, UR6 ;  /* 0x0000000b2a0872a4 */ /* 0x000fe4000f8e0206 */
[----:B------:R-:W-:Y:S04]  /*42c0*/  @!UP0 USEL UR4, UR5, UR4, !UP4 ;  /* 0x0000000405048287 */ /* 0x000fe8000e000000 */
[----:B------:R-:W-:Y:S02]  /*42d0*/  @!UP0 UIMAD UR8, UR7, UR8, UR4 ;  /* 0x00000008070882a4 */ /* 0x000fe4000f8e0204 */
[----:B------:R-:W-:Y:S02]  /*42e0*/  @!UP0 UIADD3 UR9, UPT, UPT, UR10, -UR4, URZ ;  /* 0x800000040a098290 */ /* 0x000fe4000fffe0ff */
[----:B------:R-:W-:Y:S02]  /*42f0*/  UIADD3 UR4, UPT, UPT, -UR5, URZ, URZ ;  /* 0x000000ff05047290 */ /* 0x000fe4000fffe1ff */
[----:B------:R-:W-:Y:S02]  /*4300*/  UIADD3 UR7, UPT, UPT, -UR6, URZ, URZ ;  /* 0x000000ff06077290 */ /* 0x000fe4000fffe1ff */
[----:B------:R-:W-:Y:S02]  /*4310*/  @!UP0 UIMAD UR6, UR9, UR42, UR5 ;  /* 0x0000002a090682a4 */ /* 0x000fe4000f8e0205 */
[----:B------:R-:W-:Y:S02]  /*4320*/  UIMAD UR14, UR15, UR4, UR14 ;  /* 0x000000040f0e72a4 */ /* 0x000fe4000f8e020e */
[----:B------:R-:W-:Y:S01]  /*4330*/  UIMAD UR13, UR46, UR7, UR13 ;  /* 0x000000072e0d72a4 */ /* 0x000fe2000f8e020d */
[----:B------:R-:W-:Y:S02]  /*4340*/  @!UP0 UMOV UR5, UR8 ;  /* 0x0000000800058c82 */ /* 0x000fe40008000000 */
[----:B------:R-:W-:Y:S02]  /*4350*/  UIMAD UR14, UR5, UR15, UR14 ;  /* 0x0000000f050e72a4 */ /* 0x000fe4000f8e020e */
[----:B------:R-:W-:Y:S11]  /*4360*/  UIMAD UR13, UR6, UR46, UR13 ;  /* 0x0000002e060d72a4 */ /* 0x000ff6000f8e020d */
[----:B------:R-:W-:Y:S01]  /*4370*/  @!UPT UIADD3 URZ, UPT, UPT, URZ, URZ, URZ ;  /* 0x000000fffffff290 */ /* 0x000fe2000fffe0ff */
.L_x_75:
[----:B------:R-:W3:Y:S01]  /*4380*/  @!UP2 LDCU.128 UR8, c[0x0][0xb10] ;  /* 0x00016200ff08a7ac */ /* 0x000ee20008000c00 */
[C---:B------:R-:W-:Y:S02]  /*4390*/  ISETP.NE.U32.AND P1, PT, R4.reuse, RZ, PT ;  /* 0x000000ff0400720c */ /* 0x040fe40003f25070 */
[----:B------:R-:W-:Y:S02]  /*43a0*/  ISETP.NE.U32.AND P0, PT, R4, RZ, PT ;  /* 0x000000ff0400720c */ /* 0x000fe40003f05070 */
[C---:B------:R-:W-:Y:S02]  /*43b0*/  ISETP.NE.AND.EX P1, PT, R5.reuse, RZ, PT, P1 ;  /* 0x000000ff0500720c */ /* 0x040fe40003f25310 */
[----:B------:R-:W-:Y:S01]  /*43c0*/  ISETP.NE.AND.EX P0, PT, R5, RZ, PT, P0 ;  /* 0x000000ff0500720c */ /* 0x000fe20003f05300 */
[----:B------:R-:W4:Y:S01]  /*43d0*/  @!UP2 LDCU UR5, c[0x0][0xb0c] ;  /* 0x00016180ff05a7ac */ /* 0x000f220008000800 */
[----:B------:R-:W-:Y:S01]  /*43e0*/  SHF.L.U32 R9, R15, 0x1f, RZ ;  /* 0x0000001f0f097819 */ /* 0x000fe200000006ff */
[----:B------:R-:W-:Y:S02]  /*43f0*/  USHF.L.U32 UR35, UR16, 0x6, URZ ;  /* 0x0000000610237899 */ /* 0x000fe400080006ff */
[----:B------:R-:W-:Y:S02]  /*4400*/  USHF.L.U32 UR34, UR20, 0x8, URZ ;  /* 0x0000000814227899 */ /* 0x000fe400080006ff */
[----:B---3--:R-:W-:Y:S07]  /*4410*/  UIMAD.WIDE.U32 UR6, UR14, UR8, URZ ;  /* 0x000000080e0672a5 */ /* 0x008fee000f8e00ff */
[----:B------:R-:W-:Y:S01]  /*4420*/  @!UP2 UMOV UR4, UR7 ;  /* 0x000000070004ac82 */ /* 0x000fe20008000000 */
[----:B----4-:R-:W-:Y:S02]  /*4430*/  @!UP2 UISETP.NE.AND UP0, UPT, UR5, 0x1, UPT ;  /* 0x000000010500a88c */ /* 0x010fe4000bf05270 */
[----:B------:R-:W-:Y:S02]  /*4440*/  @!UP2 USHF.R.U32.HI UR4, URZ, UR9, UR4 ;  /* 0x00000009ff04a299 */ /* 0x000fe40008011604 */
[----:B------:R-:W-:Y:S02]  /*4450*/  UIMAD.WIDE.U32 UR6, UR13, UR11, URZ ;  /* 0x0000000b0d0672a5 */ /* 0x000fe4000f8e00ff */
[----:B------:R-:W-:Y:S02]  /*4460*/  @!UP2 USEL UR8, UR14, UR4, !UP0 ;  /* 0x000000040e08a287 */ /* 0x000fe4000c000000 */
[----:B------:R-:W-:Y:S03]  /*4470*/  @!UP2 UISETP.NE.AND UP0, UPT, UR10, 0x1, UPT ;  /* 0x000000010a00a88c */ /* 0x000fe6000bf05270 */
[----:B------:R-:W-:Y:S02]  /*4480*/  @!UP2 UMOV UR6, UR7 ;  /* 0x000000070006ac82 */ /* 0x000fe40008000000 */
[----:B------:R-:W3:Y:S02]  /*4490*/  @!UP2 LDCU UR4, c[0x0][0xb20] ;  /* 0x00016400ff04a7ac */ /* 0x000ee40008000800 */
[----:B---3--:R-:W-:Y:S04]  /*44a0*/  @!UP2 USHF.R.U32.HI UR6, URZ, UR4, UR6 ;  /* 0x00000004ff06a299 */ /* 0x008fe80008011606 */
[----:B------:R-:W-:Y:S04]  /*44b0*/  @!UP2 USEL UR6, UR13, UR6, !UP0 ;  /* 0x000000060d06a287 */ /* 0x000fe8000c000000 */
[----:B------:R-:W-:Y:S02]  /*44c0*/  @!UP2 UIADD3 UR4, UPT, UPT, -UR8, UR6, URZ ;  /* 0x000000060804a290 */ /* 0x000fe4000fffe1ff */
[----:B------:R-:W-:Y:S02]  /*44d0*/  @!UP2 UIADD3 UR6, UPT, UPT, UR8, -UR6, URZ ;  /* 0x800000060806a290 */ /* 0x000fe4000fffe0ff */
[----:B------:R-:W-:Y:S02]  /*44e0*/  @!UP2 UIMAD UR14, UR4, UR5, UR14 ;  /* 0x00000005040ea2a4 */ /* 0x000fe4000f8e020e */
[----:B------:R-:W-:Y:S01]  /*44f0*/  @!UP2 UIMAD UR13, UR6, UR10, UR13 ;  /* 0x0000000a060da2a4 */ /* 0x000fe2000f8e020d */
[----:B------:R-:W-:Y:S11]  /*4500*/  BRA.U UP3, `(.L_x_76) ;  /* 0x0000000103107547 */ /* 0x000ff6000b800000 */
[----:B--2---:R-:W-:Y:S04]  /*4510*/  MOV R0, UR48 ;  /* 0x0000003000007c02 */ /* 0x004fe80008000f00 */
[----:B------:R-:W-:Y:S04]  /*4520*/  SHF.L.U32 R11, R0, 0x1f, RZ ;  /* 0x0000001f000b7819 */ /* 0x000fe800000006ff */
[----:B------:R-:W2:Y:S02]  /*4530*/  SYNCS.PHASECHK.TRANS64.TRYWAIT P2, [UR21+0x78], R11 ;  /* 0x0000780bff0075a7 */ /* 0x000ea40008041115 */
[----:B--2---:R-:W-:Y:S05]  /*4540*/  @!P2 BRA `(.L_x_77) ;  /* 0x0000005400a0a947 */ /* 0x004fea0003800000 */
.L_x_76:
[----:B------:R-:W-:Y:S05]  /*4550*/  @!P1 BRA `(.L_x_78) ;  /* 0x0000000000309947 */ /* 0x000fea0003800000 */
[----:B------:R-:W-:Y:S01]  /*4560*/  ISETP.NE.U32.AND P1, PT, R2, RZ, PT ;  /* 0x000000ff0200720c */ /* 0x000fe20003f25070 */
[----:B------:R-:W3:Y:S01]  /*4570*/  LDCU.64 UR4, c[0x0][0x358] ;  /* 0x00006b00ff0477ac */ /* 0x000ee20008000a00 */
[----:B------:R-:W-:Y:S02]  /*4580*/  IMAD.MOV.U32 R85, RZ, RZ, 0x1 ;  /* 0x00000001ff557424 */ /* 0x000fe400078e00ff */
[----:B------:R-:W-:Y:S11]  /*4590*/  ISETP.NE.AND.EX P1, PT, R3, RZ, PT, P1 ;  /* 0x000000ff0300720c */ /* 0x000ff60003f25310 */
[----:B------:R-:W-:Y:S02]  /*45a0*/  @!UPT UIADD3 URZ, UPT, UPT, URZ, URZ, URZ ;  /* 0x000000fffffff290 */ /* 0x000fe4000fffe0ff */
[----:B--2---:R-:W2:Y:S01]  /*45b0*/  @P1 LDC.64 R10, c[0x0][0x888] ;  /* 0x00022200ff0a1b82 */ /* 0x004ea20000000a00 */
[----:B------:R-:W-:Y:S04]  /*45c0*/  @P1 IMAD R0, R4, UR36, RZ ;  /* 0x0000002404001c24 */ /* 0x000fe8000f8e02ff */
[----:B--2---:R-:W-:Y:S04]  /*45d0*/  @P1 IMAD.WIDE R10, R0, 0x4, R10 ;  /* 0x00000004000a1825 */ /* 0x004fe800078e020a */
[----:B------:R-:W-:Y:S01]  /*45e0*/  HFMA2 R0, -RZ, RZ, 0, 5.9604644775390625e-08 ;  /* 0x00000001ff007431 */ /* 0x000fe200000001ff */
[----:B---3-5:R3:W5:Y:S04]  /*45f0*/  @P1 LDG.E R41, desc[UR4][R10.64] ;  /* 0x000000040a291981 */ /* 0x028768000c1e1900 */
[----:B------:R-:W-:Y:S01]  /*4600*/  @!P1 PRMT R85, R0, 0x7610, R85 ;  /* 0x0000761000559816 */ /* 0x000fe20000000055 */
[----:B---3--:R-:W4:Y:S06]  /*4610*/  @!P1 LDC R41, c[0x0][0x880] ;  /* 0x00022000ff299b82 */ /* 0x008f2c0000000800 */
.L_x_78:
[----:B----45:R-:W-:Y:S01]  /*4620*/  @!P0 FSETP.EQ.AND P1, PT, R41, RZ, PT ;  /* 0x000000ff2900820b */ /* 0x030fe20003f22000 */
[----:B------:R-:W-:Y:S01]  /*4630*/  @!UPT UIADD3 URZ, UPT, UPT, URZ, URZ, URZ ;  /* 0x000000fffffff290 */ /* 0x000fe2000fffe0ff */
[----:B------:R-:W-:Y:S11]  /*4640*/  @!P0 BRA `(.L_x_79) ;  /* 0x0000000000188947 */ /* 0x000ff60003800000 */
[----:B------:R-:W-:Y:S02]  /*4650*/  LOP3.LUT P0, RZ, R85, 0xff, RZ, 0xc0, !PT ;  /* 0x000000ff55ff7812 */ /* 0x000fe4000780c0ff */
[----:B------:R-:W-:Y:S04]  /*4660*/  ISETP.NE.U32.AND P1, PT, R2, RZ, PT ;  /* 0x000000ff0200720c */ /* 0x000fe80003f25070 */
[----:B------:R-:W-:Y:S04]  /*4670*/  ISETP.NE.AND.EX P1, PT, R3, RZ, PT, P1 ;  /* 0x000000ff0300720c */ /* 0x000fe80003f25310 */
[----:B------:R-:W-:Y:S03]  /*4680*/  PLOP3.LUT P1, PT, P1, PT, PT, 0x8, 0x80 ;  /* 0x000000000080781c */ /* 0x000fe60000f2e170 */
[----:B------:R-:W-:Y:S11]  /*4690*/  @P0 FSETP.EQ.AND P1, PT, R41, RZ, PT ;  /* 0x000000ff2900020b */ /* 0x000ff60003f22000 */
[----:B------:R-:W-:Y:S02]  /*46a0*/  @!UPT UIADD3 URZ, UPT, UPT, URZ, URZ, URZ ;  /* 0x000000fffffff290 */ /* 0x000fe4000fffe0ff */
.L_x_79:
[----:B------:R-:W3:Y:S01]  /*46b0*/  SYNCS.PHASECHK.TRANS64.TRYWAIT P2, [UR21+0x50], R9 ;  /* 0x00005009ff0075a7 */ /* 0x000ee20008041115 */
[----:B------:R-:W-:Y:S04]  /*46c0*/  ELECT P0, URZ, PT ;  /* 0x0000000000ff782f */ /* 0x000fe80003800000 */
[----:B------:R-:W-:Y:S11]  /*46d0*/  PLOP3.LUT P1, PT, P1, P0, PT, 0xf2, 0x2f ;  /* 0x00000000002f781c */ /* 0x000ff60000f21e72 */
[----:B------:R-:W-:Y:S02]  /*46e0*/  @!UPT UIADD3 URZ, UPT, UPT, URZ, URZ, URZ ;  /* 0x000000fffffff290 */ /* 0x000fe4000fffe0ff */
[----:B------:R-:W-:Y:S05]  /*46f0*/  @!P1 IADD3 R8, P0, PT, R16, 0x580, RZ ;  /* 0x0000058010089810 */ /* 0x000fea0007f1e0ff */
[----:B------:R-:W-:Y:S01]  /*4700*/  @!P1 IMAD.X R6, RZ, RZ, R17, P0 ;  /* 0x000000ffff069224 */ /* 0x000fe200000e0611 */
[----:B---3--:R-:W-:Y:S07]  /*4710*/  @!P2 BRA `(.L_x_80) ;  /* 0x000000540044a947 */ /* 0x008fee0003800000 */
.L_x_159:
[----:B------:R-:W-:Y:S01]  /*4720*/  @!P1 R2UR UR5, R8 ;  /* 0x00000000080592ca */ /* 0x000fe200000e0000 */
[----:B------:R-:W-:Y:S01]  /*4730*/  VOTEU.ALL UP0, P1 ;  /* 0x0000000000ff7886 */ /* 0x000fe20000800000 */
[----:B------:R-:W-:Y:S01]  /*4740*/  @!P1 R2UR UR4, R6 ;  /* 0x00000000060492ca */ /* 0x000fe200000e0000 */
[----:B--2---:R-:W-:Y:S01]  /*4750*/  @!P1 IMAD.MOV.U32 R0, RZ, RZ, 0x1000 ;  /* 0x00001000ff009424 */ /* 0x004fe200078e00ff */
[----:B------:R-:W-:Y:S01]  /*4760*/  UMOV UR6, 0x0 ;  /* 0x0000000000067882 */ /* 0x000fe20000000000 */
[----:B------:R-:W-:Y:S01]  /*4770*/  UMOV UR7, 0x10000000 ;  /* 0x1000000000077882 */ /* 0x000fe20000000000 */
[----:B------:R-:W-:Y:S01]  /*4780*/  @!UP0 UIADD3 UR32, UPT, UPT, UR21, 0x200, URZ ;  /* 0x0000020015208890 */ /* 0x000fe2000fffe0ff */
[----:B------:R-:W-:Y:S01]  /*4790*/  @!P1 IADD3 R8, P0, PT, R16, 0x580, RZ ;  /* 0x0000058010089810 */ /* 0x000fe20007f1e0ff */
[----:B------:R-:W-:Y:S04]  /*47a0*/  VOTEU.ALL UP0, P1 ;  /* 0x0000000000ff7886 */ /* 0x000fe80000800000 */
[----:B------:R-:W-:Y:S02]  /*47b0*/  @!P1 IMAD.X R6, RZ, RZ, R17, P0 ;  /* 0x000000ffff069224 */ /* 0x000fe400000e0611 */
[----:B------:R-:W-:Y:S02]  /*47c0*/  IMAD.U32 R10, RZ, RZ, UR5 ;  /* 0x00000005ff0a7e24 */ /* 0x000fe4000f8e00ff */
[----:B------:R-:W-:Y:S03]  /*47d0*/  IMAD.U32 R11, RZ, RZ, UR4 ;  /* 0x00000004ff0b7e24 */ /* 0x000fe6000f8e00ff */
[----:B------:R-:W-:Y:S02]  /*47e0*/  @!P1 R2UR UR4, R10 ;  /* 0x000000000a0492ca */ /* 0x000fe400000e0000 */
[----:B------:R-:W-:Y:S11]  /*47f0*/  @!P1 R2UR UR5, R11 ;  /* 0x000000000b0592ca */ /* 0x000ff600000e0000 */
[----:B------:R-:W-:Y:S02]  /*4800*/  @!UPT UIADD3 URZ, UPT, UPT, URZ, URZ, URZ ;  /* 0x000000fffffff290 */ /* 0x000fe4000fffe0ff */
[----:B------:R2:W-:Y:S01]  /*4810*/  @!UP0 UTMALDG.3D [UR32], [UR4], desc[UR6] ;  /* 0x00000620040085b4 */ /* 0x0005e20008011000 */
[----:B------:R2:W-:Y:S01]  /*4820*/  @!P1 SYNCS.ARRIVE.TRANS64.RED.A0TR RZ, [UR21+0x30], R0 ;  /* 0x00003000ffff99a7 */ /* 0x0005e20008300415 */
[----:B------:R-:W-:Y:S01]  /*4830*/  SYNCS.ARRIVE.TRANS64.RED.A1T0 RZ, [UR40], RZ ;  /* 0x000000ffffff79a7 */ /* 0x000fe20008100428 */
[----:B------:R-:W3:Y:S02]  /*4840*/  SYNCS.PHASECHK.TRANS64.TRYWAIT P2, [UR21+0x58], R9 ;  /* 0x00005809ff0075a7 */ /* 0x000ee40008041115 */
[----:B--23--:R-:W-:Y:S05]  /*4850*/  @!P2 BRA `(.L_x_81) ;  /* 0x00000054000ca947 */ /* 0x00cfea0003800000 */
.L_x_161:
        /* <DEDUP_REMOVED lines=8> */
[----:B------:R-:W-:Y:S01]  /*48e0*/  @!UP0 UIADD3 UR24, UPT, UPT, UR21, 0x1200, URZ ;  /* 0x0000120015188890 */ /* 0x000fe2000fffe0ff */
[----:B------:R-:W-:Y:S01]  /*48f0*/  VOTEU.ALL UP0, P1 ;  /* 0x0000000000ff7886 */ /* 0x000fe20000800000 */
[----:B------:R-:W-:Y:S01]  /*4900*/  UMOV UR27, UR35 ;  /* 0x00000023001b7c82 */ /* 0x000fe20008000000 */
[----:B------:R-:W-:Y:S02]  /*4910*/  UMOV UR28, UR36 ;  /* 0x00000024001c7c82 */ /* 0x000fe40008000000 */
[----:B------:R-:W-:Y:S02]  /*4920*/  IMAD.U32 R10, RZ, RZ, UR5 ;  /* 0x00000005ff0a7e24 */ /* 0x000fe4000f8e00ff */
[----:B------:R-:W-:Y:S02]  /*4930*/  IMAD.U32 R11, RZ, RZ, UR4 ;  /* 0x00000004ff0b7e24 */ /* 0x000fe4000f8e00ff */
[----:B------:R-:W-:Y:S01]  /*4940*/  @!P1 IMAD.X R6, RZ, RZ, R17, P0 ;  /* 0x000000ffff069224 */ /* 0x000fe200000e0611 */
        /* <DEDUP_REMOVED lines=8> */
.L_x_163:
[----:B------:R-:W-:Y:S01]  /*49d0*/  @!P1 R2UR UR5, R8 ;  /* 0x00000000080592ca */ /* 0x000fe200000e0000 */
[----:B------:R-:W-:Y:S01]  /*49e0*/  VOTEU.ALL UP0, P1 ;  /* 0x0000000000ff7886 */ /* 0x000fe20000800000 */
[----:B------:R-:W-:Y:S01]  /*49f0*/  @!P1 R2UR UR4, R6 ;  /* 0x00000000060492ca */ /* 0x000fe200000e0000 */
[----:B--2---:R-:W-:Y:S01]  /*4a00*/  @!P1 IMAD.MOV.U32 R0, RZ, RZ, 0x1000 ;  /* 0x00001000ff009424 */ /* 0x004fe200078e00ff */
[----:B------:R-:W-:Y:S01]  /*4a10*/  UMOV UR6, 0x0 ;  /* 0x0000000000067882 */ /* 0x000fe20000000000 */
[----:B------:R-:W-:Y:S01]  /*4a20*/  UMOV UR7, 0x10000000 ;  /* 0x1000000000077882 */ /* 0x000fe20000000000 */
[----:B------:R-:W-:Y:S01]  /*4a30*/  @!UP0 UIADD3 UR18, UPT, UPT, UR34, 0x80, URZ ;  /* 0x0000008022128890 */ /* 0x000fe2000fffe0ff */
[----:B------:R-:W-:Y:S01]  /*4a40*/  VIADD R14, R14, 0x1 ;  /* 0x000000010e0e7836 */ /* 0x000fe20000000000 */
[----:B------:R-:W-:Y:S01]  /*4a50*/  @!UP0 UIADD3 UR16, UPT, UPT, UR21, 0x2200, URZ ;  /* 0x0000220015108890 */ /* 0x000fe2000fffe0ff */
[----:B------:R-:W-:Y:S01]  /*4a60*/  VOTEU.ALL UP0, P1 ;  /* 0x0000000000ff7886 */ /* 0x000fe20000800000 */
[----:B------:R-:W-:Y:S01]  /*4a70*/  UMOV UR19, UR35 ;  /* 0x0000002300137c82 */ /* 0x000fe20008000000 */
[----:B------:R-:W-:Y:S02]  /*4a80*/  UMOV UR20, UR36 ;  /* 0x0000002400147c82 */ /* 0x000fe40008000000 */
        /* <DEDUP_REMOVED lines=10> */
.L_x_165:
[----:B------:R-:W-:Y:S01]  /*4b30*/  @!P1 IADD3 R6, P0, PT, R16, 0x580, RZ ;  /* 0x0000058010069810 */ /* 0x000fe20007f1e0ff */
[----:B------:R-:W-:Y:S01]  /*4b40*/  VOTEU.ALL UP0, P1 ;  /* 0x0000000000ff7886 */ /* 0x000fe20000800000 */
[----:B------:R-:W-:Y:S01]  /*4b50*/  UMOV UR6, 0x0 ;  /* 0x0000000000067882 */ /* 0x000fe20000000000 */
[----:B------:R-:W-:Y:S01]  /*4b60*/  UMOV UR7, 0x10000000 ;  /* 0x1000000000077882 */ /* 0x000fe20000000000 */
[----:B------:R-:W-:Y:S01]  /*4b70*/  @!P1 R2UR UR5, R6 ;  /* 0x00000000060592ca */ /* 0x000fe200000e0000 */
[----:B--2---:R-:W-:Y:S01]  /*4b80*/  @!P1 IMAD.X R0, RZ, RZ, R17, P0 ;  /* 0x000000ffff009224 */ /* 0x004fe200000e0611 */
[----:B------:R-:W-:Y:S01]  /*4b90*/  @!UP0 UIADD3 UR10, UPT, UPT, UR34, 0xc0, URZ ;  /* 0x000000c0220a8890 */ /* 0x000fe2000fffe0ff */
[----:B------:R-:W-:Y:S01]  /*4ba0*/  R2UR UR16, R87 ;  /* 0x00000000571072ca */ /* 0x000fe200000e0000 */
[----:B------:R-:W-:Y:S01]  /*4bb0*/  @!UP0 UIADD3 UR8, UPT, UPT, UR21, 0x3200, URZ ;  /* 0x0000320015088890 */ /* 0x000fe2000fffe0ff */
[----:B------:R-:W-:Y:S01]  /*4bc0*/  ISETP.NE.AND P0, PT, R14, 0x2, PT ;  /* 0x000000020e00780c */ /* 0x000fe20003f05270 */
[----:B------:R-:W-:Y:S01]  /*4bd0*/  @!UP0 UIADD3 UR9, UPT, UPT, UR21, 0x48, URZ ;  /* 0x0000004815098890 */ /* 0x000fe2000fffe0ff */
[----:B------:R-:W-:Y:S01]  /*4be0*/  @!P1 R2UR UR4, R0 ;  /* 0x00000000000492ca */ /* 0x000fe200000e0000 */
[----:B------:R-:W-:Y:S01]  /*4bf0*/  VOTEU.ALL UP0, P1 ;  /* 0x0000000000ff7886 */ /* 0x000fe20000800000 */
[----:B------:R-:W-:Y:S01]  /*4c00*/  UMOV UR11, UR35 ;  /* 0x00000023000b7c82 */ /* 0x000fe20008000000 */
[----:B------:R-:W-:Y:S01]  /*4c10*/  UMOV UR12, UR36 ;  /* 0x00000024000c7c82 */ /* 0x000fe20008000000 */
[----:B------:R-:W-:Y:S01]  /*4c20*/  SEL R0, RZ, 0x1, P0 ;  /* 0x00000001ff007807 */ /* 0x000fe20000000000 */
[----:B------:R-:W-:Y:S01]  /*4c30*/  UIADD3 UR20, UPT, UPT, UR13, UR59, URZ ;  /* 0x0000003b0d147290 */ /* 0x000fe2000fffe0ff */
[----:B------:R-:W-:Y:S01]  /*4c40*/  IMAD.U32 R8, RZ, RZ, UR5 ;  /* 0x00000005ff087e24 */ /* 0x000fe2000f8e00ff */
[----:B------:R-:W-:Y:S01]  /*4c50*/  LOP3.LUT R15, R15, 0x1, RZ, 0x3c, !PT ;  /* 0x000000010f0f7812 */ /* 0x000fe200078e3cff */
[----:B------:R-:W-:Y:S01]  /*4c60*/  UPLOP3.LUT UP3, UPT, UPT, UPT, UPT, 0x80, 0x8 ;  /* 0x000000000008789c */ /* 0x000fe20003f6f070 */
[----:B------:R-:W-:Y:S01]  /*4c70*/  LOP3.LUT R13, R13, R0, RZ, 0x3c, !PT ;  /* 0x000000000d0d7212 */ /* 0x000fe200078e3cff */
[----:B------:R-:W-:Y:S01]  /*4c80*/  UIADD3 UR16, UPT, UPT, UR14, UR16, URZ ;  /* 0x000000100e107290 */ /* 0x000fe2000fffe0ff */
[----:B------:R-:W-:Y:S01]  /*4c90*/  SEL R14, R14, RZ, P0 ;  /* 0x000000ff0e0e7207 */ /* 0x000fe20000000000 */
[----:B------:R-:W-:Y:S01]  /*4ca0*/  UMOV UR36, UR29 ;  /* 0x0000001d00247c82 */ /* 0x000fe20008000000 */
[----:B------:R-:W-:Y:S01]  /*4cb0*/  IMAD.U32 R9, RZ, RZ, UR4 ;  /* 0x00000004ff097e24 */ /* 0x000fe2000f8e00ff */
[----:B------:R-:W-:Y:S04]  /*4cc0*/  @!P1 R2UR UR4, R8 ;  /* 0x00000000080492ca */ /* 0x000fe800000e0000 */
[----:B------:R-:W-:Y:S11]  /*4cd0*/  @!P1 R2UR UR5, R9 ;  /* 0x00000000090592ca */ /* 0x000ff600000e0000 */
[----:B------:R-:W-:Y:S02]  /*4ce0*/  @!UPT UIADD3 URZ, UPT, UPT, URZ, URZ, URZ ;  /* 0x000000fffffff290 */ /* 0x000fe4000fffe0ff */
[----:B------:R2:W-:Y:S01]  /*4cf0*/  @!UP0 UTMALDG.3D [UR8], [UR4], desc[UR6] ;  /* 0x00000608040085b4 */ /* 0x0005e20008011000 */
[----:B------:R2:W-:Y:S01]  /*4d00*/  @!P1 SYNCS.ARRIVE.TRANS64.RED.A0TR RZ, [UR21+0x48], R7 ;  /* 0x00004807ffff99a7 */ /* 0x0005e20008300415 */
[----:B------:R-:W-:Y:S01]  /*4d10*/  SYNCS.ARRIVE.TRANS64.RED.A1T0 RZ, [UR37], RZ ;  /* 0x000000ffffff79a7 */ /* 0x000fe20008100425 */
[----:B------:R-:W-:Y:S05]  /*4d20*/  BRA.U UP1, `(.L_x_84) ;  /* 0xfffffff101747547 */ /* 0x000fea000b83ffff */
[----:B------:R-:W-:-:S04]  /*4d30*/  SHF.L.U32 R3, R15, 0x1f, RZ ;  /* 0x0000001f0f037819 */ /* 0x000fc800000006ff */
[----:B------:R-:W3:Y:S02]  /*4d40*/  SYNCS.PHASECHK.TRANS64.TRYWAIT P0, [UR21+0x50], R3 ;  /* 0x00005003ff0075a7 */ /* 0x000ee40008001115 */
[----:B---3--:R-:W-:Y:S05]  /*4d50*/  @!P0 BRA `(.L_x_85) ;  /* 0x0000005000148947 */ /* 0x008fea0003800000 */
.L_x_167:
[----:B------:R-:W4:Y:S02]  /*4d60*/  SYNCS.PHASECHK.TRANS64.TRYWAIT P0, [UR21+0x58], R3 ;  /* 0x00005803ff0075a7 */ /* 0x000f240008001115 */
[----:B----4-:R-:W-:Y:S05]  /*4d70*/  @!P0 BRA `(.L_x_86) ;  /* 0x0000005000248947 */ /* 0x010fea0003800000 */
.L_x_169:
[----:B------:R-:W4:Y:S02]  /*4d80*/  SYNCS.PHASECHK.TRANS64.TRYWAIT P0, [UR21+0x60], R3 ;  /* 0x00006003ff0075a7 */ /* 0x000f240008001115 */
[----:B----4-:R-:W-:Y:S05]  /*4d90*/  @!P0 BRA `(.L_x_87) ;  /* 0x0000005000348947 */ /* 0x010fea0003800000 */
.L_x_171:
[----:B---3--:R-:W-:-:S07]  /*4da0*/  MOV R0, UR21 ;  /* 0x0000001500007c02 */ /* 0x008fce0008000f00 */
.L_x_88:
[----:B---3--:R-:W-:-:S04]  /*4db0*/  SHF.L.U32 R3, R15, 0x1f, RZ ;  /* 0x0000001f0f037819 */ /* 0x008fc800000006ff */
[----:B------:R3:W4:Y:S03]  /*4dc0*/  SYNCS.PHASECHK.TRANS64.TRYWAIT P0, [R0+URZ+0x68], R3 ;  /* 0x00006803000075a7 */ /* 0x00072600080011ff */
[----:B----4-:R-:W-:Y:S05]  /*4dd0*/  @!P0 NANOSLEEP.SYNCS 0x989680 ;  /* 0x009896800000895d */ /* 0x010fea0003900000 */
[----:B------:R-:W4:Y:S02]  /*4de0*/  @!P0 SYNCS.PHASECHK.TRANS64 P0, [R0+URZ+0x68], R3 ;  /* 0x00006803000085a7 */ /* 0x000f2400080010ff */
[----:B-12-4-:R-:W-:Y:S05]  /*4df0*/  @P0 EXIT ;  /* 0x000000000000094d */ /* 0x016fea0003800000 */
[----:B------:R-:W-:Y:S05]  /*4e00*/  BRA `(.L_x_88) ;  /* 0xfffffffc00e87947 */ /* 0x000fea000383ffff */
.L_x_73:
[----:B------:R-:W-:-:S06]  /*4e10*/  UISETP.GE.AND UP0, UPT, UR17, 0x4, UPT ;  /* 0x000000041100788c */ /* 0x000fcc000bf06270 */
[----:B------:R-:W-:-:S13]  /*4e20*/  PLOP3.LUT P0, PT, PT, PT, UP0, 0x80, 0x8 ;  /* 0x000000000008781c */ /* 0x000fda0003f0f008 */
[----:B------:R-:W-:Y:S05]  /*4e30*/  @!P0 EXIT ;  /* 0x000000000000894d */ /* 0x000fea0003800000 */
[----:B------:R-:W1:Y:S08]  /*4e40*/  S2UR UR4, SR_CgaCtaId ;  /* 0x00000000000479c3 */ /* 0x000e700000008800 */
[----:B------:R-:W-:Y:S01]  /*4e50*/  BAR.SYNC.DEFER_BLOCKING 0x6, 0xa0 ;  /* 0x0182800000007b1d */ /* 0x000fe20000010000 */
[C---:B------:R-:W-:Y:S01]  /*4e60*/  IMAD.SHL.U32 R7, R95.reuse, 0x40, RZ ;  /* 0x000000405f077824 */ /* 0x040fe200078e00ff */
[C---:B------:R-:W-:Y:S01]  /*4e70*/  LOP3.LUT R97, R95.reuse, 0x60, RZ, 0xc0, !PT ;  /* 0x000000605f617812 */ /* 0x040fe200078ec0ff */
[----:B------:R-:W-:-:S02]  /*4e80*/  IMAD.SHL.U32 R4, R95, 0x20, RZ ;  /* 0x000000205f047824 */ /* 0x000fc400078e00ff */
[----:B------:R-:W-:Y:S02]  /*4e90*/  HFMA2 R36, -RZ, RZ, 0, 0 ;  /* 0x00000000ff247431 */ /* 0x000fe400000001ff */
[----:B------:R-:W-:Y:S01]  /*4ea0*/  IMAD.SHL.U32 R6, R95, 0x2, RZ ;  /* 0x000000025f067824 */ /* 0x000fe200078e00ff */
[----:B------:R-:W-:Y:S01]  /*4eb0*/  UMOV UR44, 0x400 ;  /* 0x00000400002c7882 */ /* 0x000fe20000000000 */
[----:B------:R-:W2:Y:S01]  /*4ec0*/  LDC.64 R82, c[0x0][0x8b0] ;  /* 0x00022c00ff527b82 */ /* 0x000ea20000000a00 */
[----:B------:R-:W-:Y:S01]  /*4ed0*/  LOP3.LUT R5, R7, 0x180, RZ, 0xc0, !PT ;  /* 0x0000018007057812 */ /* 0x000fe200078ec0ff */
[----:B------:R-:W-:Y:S01]  /*4ee0*/  IMAD.U32 R37, R95, 0x10000, RZ ;  /* 0x000100005f257824 */ /* 0x000fe200078e00ff */
[----:B------:R-:W-:Y:S01]  /*4ef0*/  LOP3.LUT R4, R4, 0xc00, RZ, 0xc0, !PT ;  /* 0x00000c0004047812 */ /* 0x000fe200078ec0ff */
[----:B------:R-:W-:Y:S01]  /*4f00*/  IMAD.MOV.U32 R94, RZ, RZ, RZ ;  /* 0x000000ffff5e7224 */ /* 0x000fe200078e00ff */
[----:B------:R-:W-:Y:S01]  /*4f10*/  LOP3.LUT R6, R5, 0x20, R6, 0xf8, !PT ;  /* 0x0000002005067812 */ /* 0x000fe200078ef806 */
[----:B------:R-:W-:Y:S01]  /*4f20*/  IMAD.SHL.U32 R5, R95, 0x8, RZ ;  /* 0x000000085f057824 */ /* 0x000fe200078e00ff */
[----:B------:R-:W-:Y:S01]  /*4f30*/  LOP3.LUT R4, R4, 0x40, R7, 0xf8, !PT ;  /* 0x0000004004047812 */ /* 0x000fe200078ef807 */
[----:B------:R-:W3:Y:S01]  /*4f40*/  LDC.64 R80, c[0x0][0x8a8] ;  /* 0x00022a00ff507b82 */ /* 0x000ee20000000a00 */
[----:B------:R-:W-:Y:S01]  /*4f50*/  LOP3.LUT R37, R37, 0x600000, RZ, 0xc0, !PT ;  /* 0x0060000025257812 */ /* 0x000fe200078ec0ff */
[----:B------:R-:W-:Y:S01]  /*4f60*/  IMAD.MOV.U32 R89, RZ, RZ, RZ ;  /* 0x000000ffff597224 */ /* 0x000fe200078e00ff */
[----:B------:R-:W-:-:S02]  /*4f70*/  LOP3.LUT R95, R95, 0x2, RZ, 0xc0, !PT ;  /* 0x000000025f5f7812 */ /* 0x000fc400078ec0ff */
[----:B------:R-:W-:Y:S02]  /*4f80*/  CS2R R92, SRZ ;  /* 0x00000000005c7805 */ /* 0x000fe4000001ff00 */
[----:B------:R-:W-:Y:S01]  /*4f90*/  LOP3.LUT R5, R6, 0x30, R5, 0x78, !PT ;  /* 0x0000003006057812 */ /* 0x000fe200078e7805 */
[----:B------:R-:W4:Y:S01]  /*4fa0*/  LDCU UR57, c[0x0][0x370] ;  /* 0x00006e00ff3977ac */ /* 0x000f220008000800 */
[----:B------:R-:W-:Y:S01]  /*4fb0*/  LOP3.LUT R4, R4, 0x200, R7, 0xf8, !PT ;  /* 0x0000020004047812 */ /* 0x000fe200078ef807 */
[----:B------:R-:W-:Y:S01]  /*4fc0*/  IMAD.MOV R90, RZ, RZ, -R95 ;  /* 0x000000ffff5a7224 */ /* 0x000fe200078e0a5f */
[----:B------:R-:W-:Y:S01]  /*4fd0*/  MOV R91, RZ ;  /* 0x000000ff005b7202 */ /* 0x000fe20000000f00 */
[----:B-1----:R-:W-:Y:S01]  /*4fe0*/  ULEA UR44, UR4, UR44, 0x18 ;  /* 0x0000002c042c7291 */ /* 0x002fe2000f8ec0ff */
[----:B------:R-:W-:Y:S01]  /*4ff0*/  LOP3.LUT R84, R4, R5, RZ, 0xfc, !PT ;  /* 0x0000000504547212 */ /* 0x000fe200078efcff */
[----:B------:R-:W1:Y:S02]  /*5000*/  LDCU.64 UR62, c[0x0][0x348] ;  /* 0x00006900ff3e77ac */ /* 0x000e640008000a00 */
[----:B------:R-:W-:-:S02]  /*5010*/  UIADD3 UR4, UPT, UPT, UR44, 0x4200, URZ ;  /* 0x000042002c047890 */ /* 0x000fc4000fffe0ff */
[----:B------:R-:W-:-:S03]  /*5020*/  UIADD3 UR5, UPT, UPT, UR44, 0x200, URZ ;  /* 0x000002002c057890 */ /* 0x000fc6000fffe0ff */
[----:B------:R-:W4:Y:S01]  /*5030*/  LDS R0, [UR44+0x130] ;  /* 0x0001302cff007984 */ /* 0x000f220008000800 */
[----:B------:R-:W1:Y:S01]  /*5040*/  LDCU UR43, c[0x0][0xb0c] ;  /* 0x00016180ff2b77ac */ /* 0x000e620008000800 */
[----:B------:R-:W-:Y:S02]  /*5050*/  IMAD.U32 R96, RZ, RZ, UR4 ;  /* 0x00000004ff607e24 */ /* 0x000fe4000f8e00ff */
[----:B------:R-:W-:Y:S01]  /*5060*/  IMAD.U32 R98, RZ, RZ, UR5 ;  /* 0x00000005ff627e24 */ /* 0x000fe2000f8e00ff */
[----:B------:R-:W1:Y:S01]  /*5070*/  LDCU UR39, c[0x0][0xb30] ;  /* 0x00016600ff2777ac */ /* 0x000e620008000800 */
[----:B------:R-:W1:Y:S01]  /*5080*/  LDCU.64 UR46, c[0x0][0x888] ;  /* 0x00011100ff2e77ac */ /* 0x000e620008000a00 */
[----:B------:R-:W1:Y:S01]  /*5090*/  LDCU.64 UR40, c[0x0][0xb28] ;  /* 0x00016500ff2877ac */ /* 0x000e620008000a00 */
[----:B------:R-:W1:Y:S01]  /*50a0*/  LDCU.64 UR60, c[0x0][0x890] ;  /* 0x00011200ff3c77ac */ /* 0x000e620008000a00 */
[----:B------:R-:W1:Y:S01]  /*50b0*/  LDCU.128 UR52, c[0x0][0xb10] ;  /* 0x00016200ff3477ac */ /* 0x000e620008000c00 */
[----:B------:R-:W1:Y:S02]  /*50c0*/  LDCU UR56, c[0x0][0x374] ;  /* 0x00006e80ff3877ac */ /* 0x000e640008000800 */
[----:B-1234-:R-:W-:-:S07]  /*50d0*/  IMAD.IADD R37, R0, 0x1, R37 ;  /* 0x0000000100257824 */ /* 0x01efce00078e0225 */
.L_x_130:
[C---:B------:R-:W-:Y:S02]  /*50e0*/  LEA R3, R89.reuse, UR44, 0x3 ;  /* 0x0000002c59037c11 */ /* 0x040fe4000f8e18ff */
[----:B------:R-:W-:Y:S02]  /*50f0*/  SHF.L.U32 R0, R92, 0x1f, RZ ;  /* 0x0000001f5c007819 */ /* 0x000fe400000006ff */
[----:B------:R-:W-:Y:S02]  /*5100*/  LEA R5, R89, UR44, 0x4 ;  /* 0x0000002c59057c11 */ /* 0x000fe4000f8e20ff */
[----:B-1----:R-:W1:Y:S02]  /*5110*/  SYNCS.PHASECHK.TRANS64.TRYWAIT P0, [R3+URZ+0x80], R0 ;  /* 0x00008000030075a7 */ /* 0x002e6400080011ff */
[----:B-1----:R-:W-:Y:S05]  /*5120*/  @!P0 BRA `(.L_x_89) ;  /* 0x0000004c00688947 */ /* 0x002fea0003800000 */
.L_x_172:
        /* <DEDUP_REMOVED lines=11> */
[----:B------:R-:W-:Y:S01]  /*51e0*/  PLOP3.LUT P0, PT, PT, PT, UP1, 0x80, 0x8 ;  /* 0x000000000008781c */ /* 0x000fe20003f0f018 */
[----:B------:R-:W-:Y:S11]  /*51f0*/  UP2UR UR45, UPR, URZ, 0x2 ;  /* 0x00000002ff2d7883 */ /* 0x000ff60008000000 */
[----:B------:R-:W-:Y:S01]  /*5200*/  @!UPT UIADD3 URZ, UPT, UPT, URZ, URZ, URZ ;  /* 0x000000fffffff290 */ /* 0x000fe2000fffe0ff */
[----:B-1----:R-:W-:Y:S02]  /*5210*/  @P0 SHF.R.U32.HI R0, RZ, 0x10, R5 ;  /* 0x00000010ff000819 */ /* 0x002fe40000011605 */
        /* <DEDUP_REMOVED lines=12> */
[----:B------:R-:W2:Y:S01]  /*52e0*/  LDCU UR12, c[0x0][0xb20] ;  /* 0x00016400ff0c77ac */ /* 0x000ea20008000800 */
[----:B------:R-:W-:Y:S02]  /*52f0*/  UIMAD.WIDE.U32 UR4, UR56, UR55, URZ ;  /* 0x00000037380472a5 */ /* 0x000fe4000f8e00ff */
[----:B------:R-:W-:Y:S02]  /*5300*/  UIMAD.WIDE.U32 UR6, UR57, UR52, URZ ;  /* 0x00000034390672a5 */ /* 0x000fe4000f8e00ff */
[----:B------:R-:W-:Y:S02]  /*5310*/  UISETP.NE.AND UP0, UPT, UR54, 0x1, UPT ;  /* 0x000000013600788c */ /* 0x000fe4000bf05270 */
[----:B------:R-:W-:Y:S02]  /*5320*/  UIMAD.WIDE.U32 UR8, UR37, UR55, URZ ;  /* 0x00000037250872a5 */ /* 0x000fe4000f8e00ff */
[----:B------:R-:W-:Y:S02]  /*5330*/  UIMAD.WIDE.U32 UR10, UR38, UR52, URZ ;  /* 0x00000034260a72a5 */ /* 0x000fe4000f8e00ff */
[----:B------:R-:W-:Y:S02]  /*5340*/  UISETP.NE.AND UP1, UPT, UR43, 0x1, UPT ;  /* 0x000000012b00788c */ /* 0x000fe4000bf25270 */
[----:B------:R-:W-:Y:S01]  /*5350*/  UISETP.NE.AND UP2, UPT, UR42, 0x1, UPT ;  /* 0x000000012a00788c */ /* 0x000fe2000bf45270 */
[----:B------:R-:W-:Y:S02]  /*5360*/  UMOV UR4, UR5 ;  /* 0x0000000500047c82 */ /* 0x000fe40008000000 */
[----:B--2---:R-:W-:Y:S03]  /*5370*/  USHF.R.U32.HI UR5, URZ, UR12, UR4 ;  /* 0x0000000cff057299 */ /* 0x004fe60008011604 */
[----:B------:R-:W-:Y:S02]  /*5380*/  UMOV UR4, UR7 ;  /* 0x0000000700047c82 */ /* 0x000fe40008000000 */
[----:B------:R-:W-:Y:S02]  /*5390*/  USHF.R.U32.HI UR7, URZ, UR53, UR4 ;  /* 0x00000035ff077299 */ /* 0x000fe40008011604 */
[----:B------:R-:W-:Y:S02]  /*53a0*/  USEL UR4, UR56, UR5, !UP0 ;  /* 0x0000000538047287 */ /* 0x000fe4000c000000 */
[----:B------:R-:W-:Y:S01]  /*53b0*/  USEL UR7, UR57, UR7, !UP1 ;  /* 0x0000000739077287 */ /* 0x000fe2000c800000 */
[----:B------:R-:W-:Y:S01]  /*53c0*/  UMOV UR5, UR9 ;  /* 0x0000000900057c82 */ /* 0x000fe20008000000 */
[----:B------:R-:W-:Y:S02]  /*53d0*/  UIMAD.WIDE.U32 UR8, UR4, UR40, URZ ;  /* 0x00000028040872a5 */ /* 0x000fe4000f8e00ff */
[----:B------:R-:W-:Y:S03]  /*53e0*/  USHF.R.U32.HI UR6, URZ, UR12, UR5 ;  /* 0x0000000cff067299 */ /* 0x000fe60008011605 */
[----:B------:R-:W-:Y:S01]  /*53f0*/  UMOV UR5, UR11 ;  /* 0x0000000b00057c82 */ /* 0x000fe20008000000 */
[----:B------:R-:W-:Y:S02]  /*5400*/  UIMAD.WIDE.U32 UR10, UR7, UR40, URZ ;  /* 0x00000028070a72a5 */ /* 0x000fe4000f8e00ff */
[----:B------:R-:W-:Y:S02]  /*5410*/  USHF.R.U32.HI UR12, URZ, UR53, UR5 ;  /* 0x00000035ff0c7299 */ /* 0x000fe40008011605 */
[----:B------:R-:W-:Y:S01]  /*5420*/  USEL UR6, UR37, UR6, !UP0 ;  /* 0x0000000625067287 */ /* 0x000fe2000c000000 */
[----:B------:R-:W-:Y:S02]  /*5430*/  UMOV UR5, UR9 ;  /* 0x0000000900057c82 */ /* 0x000fe40008000000 */
[----:B------:R-:W-:Y:S01]  /*5440*/  UMOV UR10, UR11 ;  /* 0x0000000b000a7c82 */ /* 0x000fe20008000000 */
[----:B------:R-:W-:Y:S02]  /*5450*/  @UP2 USHF.R.U32.HI UR4, URZ, UR41, UR5 ;  /* 0x00000029ff042299 */ /* 0x000fe40008011605 */
[----:B------:R-:W-:Y:S02]  /*5460*/  @UP2 USHF.R.U32.HI UR7, URZ, UR41, UR10 ;  /* 0x00000029ff072299 */ /* 0x000fe4000801160a */
[----:B------:R-:W-:Y:S02]  /*5470*/  UIMAD UR4, UR42, UR4, URZ ;  /* 0x000000042a0472a4 */ /* 0x000fe4000f8e02ff */
        /* <DEDUP_REMOVED lines=8> */
[----:B------:R-:W-:Y:S02]  /*5500*/  USEL UR11, UR6, UR4, !UP2 ;  /* 0x00000004060b7287 */ /* 0x000fe4000d000000 */
[----:B------:R-:W-:Y:S02]  /*5510*/  UIADD3 UR8, UPT, UPT, -UR5, URZ, URZ ;  /* 0x000000ff05087290 */ /* 0x000fe4000fffe1ff */
[----:B------:R-:W-:Y:S01]  /*5520*/  UIADD3 UR10, UPT, UPT, -UR11, URZ, URZ ;  /* 0x000000ff0b0a7290 */ /* 0x000fe2000fffe1ff */
[----:B------:R-:W-:Y:S01]  /*5530*/  @!UP0 UMOV UR4, UR9 ;  /* 0x0000000900048c82 */ /* 0x000fe20008000000 */
[----:B------:R-:W-:Y:S02]  /*5540*/  UIADD3 UR9, UPT, UPT, -UR6, URZ, URZ ;  /* 0x000000ff06097290 */ /* 0x000fe4000fffe1ff */
[----:B------:R-:W-:Y:S02]  /*5550*/  @!UP0 USHF.R.U32.HI UR4, URZ, UR41, UR4 ;  /* 0x00000029ff048299 */ /* 0x000fe40008011604 */
[----:B------:R-:W-:Y:S02]  /*5560*/  UIMAD UR10, UR42, UR10, UR6 ;  /* 0x0000000a2a0a72a4 */ /* 0x000fe4000f8e0206 */
[----:B------:R-:W-:Y:S04]  /*5570*/  @!UP0 USEL UR4, UR5, UR4, !UP2 ;  /* 0x0000000405048287 */ /* 0x000fe8000d000000 */
[----:B------:R-:W-:Y:S02]  /*5580*/  @!UP0 UIMAD UR10, UR7, UR10, UR4 ;  /* 0x0000000a070a82a4 */ /* 0x000fe4000f8e0204 */
[----:B------:R-:W-:Y:S02]  /*5590*/  @!UP0 UIADD3 UR11, UPT, UPT, UR11, -UR4, URZ ;  /* 0x800000040b0b8290 */ /* 0x000fe4000fffe0ff */
[----:B------:R-:W-:Y:S02]  /*55a0*/  UIMAD UR7, UR43, UR8, UR38 ;  /* 0x000000082b0772a4 */ /* 0x000fe4000f8e0226 */
[----:B------:R-:W-:Y:S02]  /*55b0*/  @!UP0 UIMAD UR6, UR11, UR42, UR5 ;  /* 0x0000002a0b0682a4 */ /* 0x000fe4000f8e0205 */
[----:B------:R-:W-:Y:S01]  /*55c0*/  UIMAD UR4, UR54, UR9, UR37 ;  /* 0x00000009360472a4 */ /* 0x000fe2000f8e0225 */
[----:B------:R-:W-:Y:S02]  /*55d0*/  @!UP0 UMOV UR5, UR10 ;  /* 0x0000000a00058c82 */ /* 0x000fe40008000000 */
[----:B------:R-:W-:Y:S02]  /*55e0*/  UIMAD UR38, UR5, UR43, UR7 ;  /* 0x0000002b052672a4 */ /* 0x000fe4000f8e0207 */
[----:B------:R-:W-:Y:S11]  /*55f0*/  UIMAD UR37, UR6, UR54, UR4 ;  /* 0x00000036062572a4 */ /* 0x000ff6000f8e0204 */
[----:B------:R-:W-:Y:S01]  /*5600*/  @!UPT UIADD3 URZ, UPT, UPT, URZ, URZ, URZ ;  /* 0x000000fffffff290 */ /* 0x000fe2000fffe0ff */
.L_x_90:
[----:B------:R-:W-:Y:S01]  /*5610*/  UISETP.NE.AND UP0, UPT, UR39, 0x1, UPT ;  /* 0x000000012700788c */ /* 0x000fe2000bf05270 */
[----:B------:R-:W-:Y:S01]  /*5620*/  IADD3 R89, PT, PT, R89, 0x1, RZ ;  /* 0x0000000159597810 */ /* 0x000fe20007ffe0ff */
[----:B------:R-:W-:Y:S02]  /*5630*/  UIADD3 UR11, UPT, UPT, UR44, 0x200, URZ ;  /* 0x000002002c0b7890 */ /* 0x000fe4000fffe0ff */
[----:B------:R-:W-:Y:S02]  /*5640*/  USHF.L.U32 UR50, UR16, 0x6, URZ ;  /* 0x0000000610327899 */ /* 0x000fe400080006ff */
[----:B------:R-:W-:Y:S05]  /*5650*/  USHF.L.U32 UR49, UR20, 0x8, URZ ;  /* 0x0000000814317899 */ /* 0x000fea00080006ff */
[----:B------:R-:W2:Y:S01]  /*5660*/  @!UP0 LDCU.128 UR12, c[0x0][0xb10] ;  /* 0x00016200ff0c87ac */ /* 0x000ea20008000c00 */
[----:B------:R-:W3:Y:S01]  /*5670*/  @!UP0 LDCU UR5, c[0x0][0xb0c] ;  /* 0x00016180ff0587ac */ /* 0x000ee20008000800 */
[----:B------:R-:W4:Y:S01]  /*5680*/  @!UP0 LDCU UR10, c[0x0][0xb20] ;  /* 0x00016400ff0a87ac */ /* 0x000f220008000800 */
[----:B--2---:R-:W-:Y:S02]  /*5690*/  UIMAD.WIDE.U32 UR8, UR38, UR12, URZ ;  /* 0x0000000c260872a5 */ /* 0x004fe4000f8e00ff */
[----:B------:R-:W-:Y:S02]  /*56a0*/  UIMAD.WIDE.U32 UR6, UR37, UR15, URZ ;  /* 0x0000000f250672a5 */ /* 0x000fe4000f8e00ff */
[----:B------:R-:W-:Y:S03]  /*56b0*/  @!UP0 UISETP.NE.AND UP1, UPT, UR14, 0x1, UPT ;  /* 0x000000010e00888c */ /* 0x000fe6000bf25270 */
[----:B------:R-:W-:Y:S01]  /*56c0*/  @!UP0 UMOV UR4, UR9 ;  /* 0x0000000900048c82 */ /* 0x000fe20008000000 */
[----:B---3--:R-:W-:Y:S02]  /*56d0*/  @!UP0 UISETP.NE.AND UP2, UPT, UR5, 0x1, UPT ;  /* 0x000000010500888c */ /* 0x008fe4000bf45270 */
[----:B------:R-:W-:Y:S01]  /*56e0*/  @!UP0 USHF.R.U32.HI UR4, URZ, UR13, UR4 ;  /* 0x0000000dff048299 */ /* 0x000fe20008011604 */
[----:B------:R-:W-:Y:S02]  /*56f0*/  @!UP0 UMOV UR6, UR7 ;  /* 0x0000000700068c82 */ /* 0x000fe40008000000 */
[----:B----4-:R-:W-:Y:S02]  /*5700*/  @!UP0 USHF.R.U32.HI UR6, URZ, UR10, UR6 ;  /* 0x0000000aff068299 */ /* 0x010fe40008011606 */
[----:B------:R-:W-:Y:S02]  /*5710*/  @!UP0 USEL UR7, UR38, UR4, !UP2 ;  /* 0x0000000426078287 */ /* 0x000fe4000d000000 */
[----:B------:R-:W-:Y:S04]  /*5720*/  @!UP0 USEL UR6, UR37, UR6, !UP1 ;  /* 0x0000000625068287 */ /* 0x000fe8000c800000 */
[----:B------:R-:W-:Y:S02]  /*5730*/  @!UP0 UIADD3 UR4, UPT, UPT, -UR7, UR6, URZ ;  /* 0x0000000607048290 */ /* 0x000fe4000fffe1ff */
[----:B------:R-:W-:Y:S02]  /*5740*/  @!UP0 UIADD3 UR6, UPT, UPT, UR7, -UR6, URZ ;  /* 0x8000000607068290 */ /* 0x000fe4000fffe0ff */
[----:B------:R-:W-:Y:S02]  /*5750*/  @!UP0 UIMAD UR38, UR4, UR5, UR38 ;  /* 0x00000005042682a4 */ /* 0x000fe4000f8e0226 */
[----:B------:R-:W-:Y:S02]  /*5760*/  @!UP0 UIMAD UR37, UR6, UR14, UR37 ;  /* 0x0000000e062582a4 */ /* 0x000fe4000f8e0225 */
[----:B------:R-:W-:Y:S09]  /*5770*/  ULOP3.LUT UP0, URZ, UR11, 0x1b0, URZ, 0xc0, !UPT ;  /* 0x000001b00bff7892 */ /* 0x000ff2000f80c0ff */
[----:B------:R-:W-:Y:S05]  /*5780*/  BRA.U !UP0, `(.L_x_91) ;  /* 0x0000000108407547 */ /* 0x000fea000b800000 */
[----:B------:R-:W2:Y:S01]  /*5790*/  LDCU.64 UR8, c[0x4][0x88] ;  /* 0x01001100ff0877ac */ /* 0x000ea20008000a00 */
[----:B------:R-:W-:Y:S01]  /*57a0*/  MOV R3, 0x0 ;  /* 0x0000000000037802 */ /* 0x000fe20000000f00 */
[----:B------:R-:W-:Y:S02]  /*57b0*/  HFMA2 R12, -RZ, RZ, 0, 5.9604644775390625e-08 ;  /* 0x00000001ff0c7431 */ /* 0x000fe400000001ff */
[----:B------:R-:W-:Y:S02]  /*57c0*/  IMAD.MOV.U32 R8, RZ, RZ, 0x70 ;  /* 0x00000070ff087424 */ /* 0x000fe400078e00ff */
[----:B------:R-:W-:Y:S01]  /*57d0*/  IMAD.MOV.U32 R13, RZ, RZ, RZ ;  /* 0x000000ffff0d7224 */ /* 0x000fe200078e00ff */
[----:B------:R-:W3:Y:S01]  /*57e0*/  LDCU.64 UR6, c[0x4][0x90] ;  /* 0x01001200ff0677ac */ /* 0x000ee20008000a00 */
[----:B------:R-:W4:Y:S01]  /*57f0*/  LDC.64 R2, c[0x4][R3] ;  /* 0x0100000003027b82 */ /* 0x000f220000000a00 */
[----:B------:R-:W1:Y:S01]  /*5800*/  LDCU.64 UR4, c[0x4][0x8] ;  /* 0x01000100ff0477ac */ /* 0x000e620008000a00 */
[----:B--2---:R-:W-:Y:S01]  /*5810*/  MOV R5, UR9 ;  /* 0x0000000900057c02 */ /* 0x004fe20008000f00 */
[----:B------:R-:W-:Y:S01]  /*5820*/  IMAD.U32 R4, RZ, RZ, UR8 ;  /* 0x00000008ff047e24 */ /* 0x000fe2000f8e00ff */
[----:B---3--:R-:W-:Y:S01]  /*5830*/  MOV R7, UR7 ;  /* 0x0000000700077c02 */ /* 0x008fe20008000f00 */
[----:B------:R-:W-:Y:S01]  /*5840*/  IMAD.U32 R6, RZ, RZ, UR6 ;  /* 0x00000006ff067e24 */ /* 0x000fe2000f8e00ff */
[----:B-1----:R-:W-:Y:S01]  /*5850*/  MOV R11, UR5 ;  /* 0x00000005000b7c02 */ /* 0x002fe20008000f00 */
[----:B------:R-:W-:Y:S02]  /*5860*/  IMAD.U32 R10, RZ, RZ, UR4 ;  /* 0x00000004ff0a7e24 */ /* 0x000fe4000f8e00ff */
[----:B------:R-:W-:Y:S07]  /*5870*/  LEPC R20, `(.L_x_91) ;  /* 0x000000001014794e */ /* 0x000fee0000000000 */
[----:B----45:R-:W-:Y:S05]  /*5880*/  CALL.ABS.NOINC R2 ;  /* 0x0000000002007343 */ /* 0x030fea0003c00000 */
.L_x_91:
[----:B------:R-:W-:Y:S01]  /*5890*/  LOP3.LUT P0, RZ, R96, 0x1b0, RZ, 0xc0, !PT ;  /* 0x000001b060ff7812 */ /* 0x000fe2000780c0ff */
[----:B------:R-:W-:Y:S11]  /*58a0*/  BSSY.RECONVERGENT B6, `(.L_x_92) ;  /* 0x0000013000067945 */ /* 0x000ff60003800200 */
[----:B------:R-:W-:Y:S01]  /*58b0*/  @!UPT UIADD3 URZ, UPT, UPT, URZ, URZ, URZ ;  /* 0x000000fffffff290 */ /* 0x000fe2000fffe0ff */
[----:B------:R-:W-:Y:S05]  /*58c0*/  @!P0 BRA `(.L_x_93) ;  /* 0x0000000000408947 */ /* 0x000fea0003800000 */
        /* <DEDUP_REMOVED lines=16> */
.L_x_93:
[----:B------:R-:W-:Y:S05]  /*59d0*/  BSYNC.RECONVERGENT B6 ;  /* 0x0000000000067941 */ /* 0x000fea0003800200 */
.L_x_92:
[----:B------:R-:W-:Y:S01]  /*59e0*/  R2UR UR4, R88 ;  /* 0x00000000580472ca */ /* 0x000fe200000e0000 */
[----:B------:R-:W-:Y:S01]  /*59f0*/  UISETP.NE.U32.AND UP0, UPT, UR60, URZ, UPT ;  /* 0x000000ff3c00728c */ /* 0x000fe2000bf05070 */
[----:B------:R-:W-:Y:S02]  /*5a00*/  ISETP.NE.U32.AND P4, PT, R82, RZ, PT ;  /* 0x000000ff5200720c */ /* 0x000fe40003f85070 */
[----:B------:R-:W-:Y:S01]  /*5a10*/  ISETP.NE.U32.AND P2, PT, RZ, UR46, PT ;  /* 0x0000002eff007c0c */ /* 0x000fe2000bf45070 */
[----:B------:R-:W-:Y:S01]  /*5a20*/  UISETP.NE.AND.EX UP1, UPT, UR61, URZ, UPT, UP0 ;  /* 0x000000ff3d00728c */ /* 0x000fe2000bf25300 */
[----:B------:R-:W-:Y:S01]  /*5a30*/  ISETP.NE.AND.EX P4, PT, R83, RZ, PT, P4 ;  /* 0x000000ff5300720c */ /* 0x000fe20003f85340 */
[----:B------:R-:W-:Y:S01]  /*5a40*/  UPLOP3.LUT UP0, UPT, UPT, UPT, UPT, 0x40, 0x4 ;  /* 0x000000000004789c */ /* 0x000fe20003f0e870 */
[----:B------:R-:W-:Y:S05]  /*5a50*/  ISETP.NE.AND.EX P2, PT, RZ, UR47, PT, P2 ;  /* 0x0000002fff007c0c */ /* 0x000fea000bf45320 */
[----:B------:R-:W-:Y:S06]  /*5a60*/  UISETP.NE.AND UP2, UPT, UR4, URZ, UPT ;  /* 0x000000ff0400728c */ /* 0x000fec000bf45270 */
[----:B------:R-:W-:Y:S05]  /*5a70*/  PLOP3.LUT P1, PT, PT, PT, UP2, 0x80, 0x8 ;  /* 0x000000000008781c */ /* 0x000fea0003f2f028 */
[----:B------:R-:W-:Y:S06]  /*5a80*/  @UP2 UPLOP3.LUT UP0, UPT, UPT, UPT, UP1, 0x80, 0x8 ;  /* 0x000000000008289c */ /* 0x000fec0003f0f010 */
[----:B------:R-:W-:Y:S01]  /*5a90*/  PLOP3.LUT P0, PT, PT, PT, UP0, 0x80, 0x8 ;  /* 0x000000000008781c */ /* 0x000fe20003f0f008 */
[----:B------:R-:W-:Y:S01]  /*5aa0*/  @!UPT UIADD3 URZ, UPT, UPT, URZ, URZ, URZ ;  /* 0x000000fffffff290 */ /* 0x000fe2000fffe0ff */
[----:B------:R-:W-:Y:S11]  /*5ab0*/  BRA.U !UP1, `(.L_x_94) ;  /* 0x00000001093c7547 */ /* 0x000ff6000b800000 */
[----:B------:R-:W-:Y:S01]  /*5ac0*/  UISETP.NE.U32.AND UP0, UPT, UR46, URZ, UPT ;  /* 0x000000ff2e00728c */ /* 0x000fe2000bf05070 */
[----:B-1----:R-:W-:Y:S01]  /*5ad0*/  HFMA2 R0, -RZ, RZ, 0, 5.9604644775390625e-08 ;  /* 0x00000001ff007431 */ /* 0x002fe200000001ff */
[----:B------:R-:W1:Y:S01]  /*5ae0*/  LDCU.64 UR8, c[0x0][0x358] ;  /* 0x00006b00ff0877ac */ /* 0x000e620008000a00 */
[----:B------:R-:W-:Y:S01]  /*5af0*/  IMAD.MOV.U32 R85, RZ, RZ, 0x1 ;  /* 0x00000001ff557424 */ /* 0x000fe200078e00ff */
[----:B------:R-:W-:Y:S06]  /*5b00*/  UISETP.NE.AND.EX UP0, UPT, UR47, URZ, UPT, UP0 ;  /* 0x000000ff2f00728c */ /* 0x000fec000bf05300 */
[----:B------:R-:W-:Y:S05]  /*5b10*/  PLOP3.LUT P3, PT, PT, PT, UP0, 0x80, 0x8 ;  /* 0x000000000008781c */ /* 0x000fea0003f6f008 */
[----:B------:R-:W2:Y:S01]  /*5b20*/  @UP0 LDCU.64 UR4, c[0x0][0x888] ;  /* 0x00011100ff0407ac */ /* 0x000ea20008000a00 */
[----:B------:R-:W-:Y:S07]  /*5b30*/  @UP0 UIMAD UR6, UR36, UR60, URZ ;  /* 0x0000003c240602a4 */ /* 0x000fee000f8e02ff */
[----:B------:R-:W-:Y:S01]  /*5b40*/  @!P3 PRMT R85, R0, 0x7610, R85 ;  /* 0x000076100055b816 */ /* 0x000fe20000000055 */
[----:B--2---:R-:W-:Y:S06]  /*5b50*/  @UP0 UIMAD.WIDE UR4, UR6, 0x4, UR4 ;  /* 0x00000004060408a5 */ /* 0x004fec000f8e0204 */
[----:B------:R-:W-:Y:S01]  /*5b60*/  IMAD.U32 R2, RZ, RZ, UR4 ;  /* 0x00000004ff027e24 */ /* 0x000fe2000f8e00ff */
[----:B------:R-:W-:Y:S04]  /*5b70*/  MOV R3, UR5 ;  /* 0x0000000500037c02 */ /* 0x000fe80008000f00 */
[----:B------:R-:W2:Y:S01]  /*5b80*/  @!UP0 LDCU UR4, c[0x0][0x880] ;  /* 0x00011000ff0487ac */ /* 0x000ea20008000800 */
[----:B-1---5:R3:W5:Y:S02]  /*5b90*/  @P3 LDG.E R41, desc[UR8][R2.64] ;  /* 0x0000000802293981 */ /* 0x022764000c1e1900 */
[----:B--23--:R-:W-:Y:S02]  /*5ba0*/  @!P3 IMAD.U32 R41, RZ, RZ, UR4 ;  /* 0x00000004ff29be24 */ /* 0x00cfe4000f8e00ff */
.L_x_94:
[----:B------:R-:W-:Y:S05]  /*5bb0*/  @!P4 BRA `(.L_x_95) ;  /* 0x000000000024c947 */ /* 0x000fea0003800000 */
[----:B------:R-:W-:Y:S01]  /*5bc0*/  ISETP.NE.U32.AND P3, PT, R80, RZ, PT ;  /* 0x000000ff5000720c */ /* 0x000fe20003f65070 */
[----:B------:R-:W2:Y:S03]  /*5bd0*/  LDCU.64 UR4, c[0x0][0x358] ;  /* 0x00006b00ff0477ac */ /* 0x000ea60008000a00 */
[----:B------:R-:W-:Y:S11]  /*5be0*/  ISETP.NE.AND.EX P3, PT, R81, RZ, PT, P3 ;  /* 0x000000ff5100720c */ /* 0x000ff60003f65330 */
[----:B------:R-:W-:Y:S02]  /*5bf0*/  @!UPT UIADD3 URZ, UPT, UPT, URZ, URZ, URZ ;  /* 0x000000fffffff290 */ /* 0x000fe4000fffe0ff */
[----:B------:R-:W3:Y:S01]  /*5c00*/  @P3 LDC.64 R2, c[0x0][0x8a8] ;  /* 0x00022a00ff023b82 */ /* 0x000ee20000000a00 */
[----:B-1----:R-:W-:Y:S04]  /*5c10*/  @P3 IMAD R0, R82, UR36, RZ ;  /* 0x0000002452003c24 */ /* 0x002fe8000f8e02ff */
[----:B---3--:R-:W-:Y:S05]  /*5c20*/  @P3 IMAD.WIDE R2, R0, 0x4, R2 ;  /* 0x0000000400023825 */ /* 0x008fea00078e0202 */
[----:B--2--5:R2:W5:Y:S02]  /*5c30*/  @P3 LDG.E R38, desc[UR4][R2.64] ;  /* 0x0000000402263981 */ /* 0x024564000c1e1900 */
[----:B--2---:R-:W3:Y:S02]  /*5c40*/  @!P3 LDC R38, c[0x0][0x8a0] ;  /* 0x00022800ff26bb82 */ /* 0x004ee40000000800 */
.L_x_95:
[----:B-----5:R-:W-:Y:S01]  /*5c50*/  FSETP.NEU.AND P4, PT, R41, RZ, PT ;  /* 0x000000ff2900720b */ /* 0x020fe20003f8d000 */
[----:B------:R-:W-:Y:S01]  /*5c60*/  BSSY B1, `(.L_x_96) ;  /* 0x0000042000017945 */ /* 0x000fe20003800000 */
[----:B------:R-:W-:Y:S01]  /*5c70*/  SEL R6, RZ, 0xffffffff, P2 ;  /* 0xffffffffff067807 */ /* 0x000fe20001000000 */
[----:B------:R-:W-:Y:S01]  /*5c80*/  IMAD.MOV.U32 R100, RZ, RZ, 0x1 ;  /* 0x00000001ff647424 */ /* 0x000fe200078e00ff */
[----:B------:R-:W-:Y:S02]  /*5c90*/  LOP3.LUT P3, RZ, R85, 0xff, RZ, 0xc0, !PT ;  /* 0x000000ff55ff7812 */ /* 0x000fe4000786c0ff */
[----:B------:R-:W-:Y:S02]  /*5ca0*/  CS2R R78, SRZ ;  /* 0x00000000004e7805 */ /* 0x000fe4000001ff00 */
[----:B------:R-:W-:Y:S02]  /*5cb0*/  @P1 SEL R3, RZ, 0xffffffff, P4 ;  /* 0xffffffffff031807 */ /* 0x000fe40002000000 */
[----:B------:R-:W-:Y:S02]  /*5cc0*/  CS2R R76, SRZ ;  /* 0x00000000004c7805 */ /* 0x000fe4000001ff00 */
[----:B------:R-:W-:Y:S02]  /*5cd0*/  LEA R2, R93, UR44, 0x3 ;  /* 0x0000002c5d027c11 */ /* 0x000fe4000f8e18ff */
[----:B------:R-:W-:Y:S02]  /*5ce0*/  CS2R R74, SRZ ;  /* 0x00000000004a7805 */ /* 0x000fe4000001ff00 */
[----:B------:R-:W-:Y:S02]  /*5cf0*/  @P0 SEL R3, R6, R3, !P3 ;  /* 0x0000000306030207 */ /* 0x000fe40005800000 */
[----:B------:R-:W-:Y:S02]  /*5d00*/  CS2R R72, SRZ ;  /* 0x0000000000487805 */ /* 0x000fe4000001ff00 */
[----:B------:R-:W-:Y:S02]  /*5d10*/  LEA R71, R36, UR44, 0x3 ;  /* 0x0000002c24477c11 */ /* 0x000fe4000f8e18ff */
[----:B------:R-:W-:Y:S02]  /*5d20*/  @P1 LOP3.LUT R3, R3, 0x1, RZ, 0xc0, !PT ;  /* 0x0000000103031812 */ /* 0x000fe400078ec0ff */
[----:B------:R-:W-:Y:S02]  /*5d30*/  SHF.L.U32 R4, R94, 0x1f, RZ ;  /* 0x0000001f5e047819 */ /* 0x000fe400000006ff */
[----:B------:R-:W-:Y:S02]  /*5d40*/  ISETP.NE.U32.OR P6, PT, R3, 0x1, !P1 ;  /* 0x000000010300780c */ /* 0x000fe40004fc5470 */
[----:B------:R-:W-:Y:S02]  /*5d50*/  PLOP3.LUT P2, PT, PT, PT, UP1, 0x80, 0x8 ;  /* 0x000000000008781c */ /* 0x000fe40003f4f018 */
[----:B------:R-:W-:Y:S02]  /*5d60*/  LEA.HI R39, R36, R36, RZ, 0x1 ;  /* 0x0000002424277211 */ /* 0x000fe400078f08ff */
[----:B------:R-:W-:Y:S02]  /*5d70*/  SEL R3, RZ, 0xffffffff, P4 ;  /* 0xffffffffff037807 */ /* 0x000fe40002000000 */
[----:B------:R-:W-:Y:S01]  /*5d80*/  P2R R102, PR, RZ, 0x40 ;  /* 0x00000040ff667803 */ /* 0x000fe20000000000 */
[C---:B-1----:R-:W-:Y:S01]  /*5d90*/  IMAD.SHL.U32 R0, R39.reuse, 0x80, RZ ;  /* 0x0000008027007824 */ /* 0x042fe200078e00ff */
[----:B------:R-:W-:Y:S03]  /*5da0*/  LOP3.LUT R39, R39, 0xffe, RZ, 0xc0, !PT ;  /* 0x00000ffe27277812 */ /* 0x000fe600078ec0ff */
[----:B------:R-:W-:Y:S02]  /*5db0*/  @P6 SHF.L.U32 R5, R91, 0x1f, RZ ;  /* 0x0000001f5b056819 */ /* 0x000fe400000006ff */
[----:B------:R-:W-:Y:S01]  /*5dc0*/  @P2 SEL R3, R6, R3, !P3 ;  /* 0x0000000306032207 */ /* 0x000fe20005800000 */
[----:B------:R-:W-:Y:S01]  /*5dd0*/  IMAD.IADD R39, R36, 0x1, -R39 ;  /* 0x0000000124277824 */ /* 0x000fe200078e0a27 */
[----:B------:R-:W1:Y:S01]  /*5de0*/  @P6 SYNCS.PHASECHK.TRANS64.TRYWAIT P1, [R2+URZ+0x30], R5 ;  /* 0x00003005020065a7 */ /* 0x000e6200080211ff */
[----:B------:R-:W-:Y:S02]  /*5df0*/  LOP3.LUT R0, R0, 0xffffff00, RZ, 0xc0, !PT ;  /* 0xffffff0000007812 */ /* 0x000fe400078ec0ff */
[----:B------:R-:W-:Y:S03]  /*5e00*/  LOP3.LUT R3, R3, 0x1, RZ, 0xc0, !PT ;  /* 0x0000000103037812 */ /* 0x000fe600078ec0ff */
[----:B------:R-:W-:Y:S01]  /*5e10*/  IMAD.IADD R0, R37, 0x1, R0 ;  /* 0x0000000125007824 */ /* 0x000fe200078e0200 */
[----:B------:R-:W-:Y:S03]  /*5e20*/  ISETP.NE.U32.AND P5, PT, R3, 0x1, PT ;  /* 0x000000010300780c */ /* 0x000fe60003fa5070 */
[----:B------:R-:W-:Y:S01]  /*5e30*/  IMAD R39, R39, 0x100000, R0 ;  /* 0x0010000027277824 */ /* 0x000fe200078e0200 */
[----:B------:R-:W-:Y:S01]  /*5e40*/  P2R R101, PR, RZ, 0x20 ;  /* 0x00000020ff657803 */ /* 0x000fe20000000000 */
[----:B------:R2:W4:Y:S01]  /*5e50*/  SYNCS.PHASECHK.TRANS64.TRYWAIT P0, [R71+URZ+0xa0], R4 ;  /* 0x0000a004470075a7 */ /* 0x00052200080011ff */
[----:B-1----:R-:W-:Y:S01]  /*5e60*/  @P6 SEL R100, RZ, 0x1, !P1 ;  /* 0x00000001ff646807 */ /* 0x002fe20004800000 */
[----:B--2---:R-:W-:Y:S06]  /*5e70*/  @!P6 BRA `(.L_x_97) ;  /* 0x000000000080e947 */ /* 0x004fec0003800000 */
[----:B------:R-:W-:Y:S01]  /*5e80*/  @P5 IMAD R6, R93, 0x1000, R84 ;  /* 0x000010005d065824 */ /* 0x000fe200078e0254 */
[----:B------:R-:W1:Y:S01]  /*5e90*/  S2R R0, SR_CgaCtaId ;  /* 0x0000000000007919 */ /* 0x000e620000008800 */
[----:B------:R-:W-:Y:S01]  /*5ea0*/  ISETP.NE.AND P1, PT, R100, RZ, PT ;  /* 0x000000ff6400720c */ /* 0x000fe20003f25270 */
[----:B------:R-:W-:Y:S01]  /*5eb0*/  BSSY B0, `(.L_x_98) ;  /* 0x000000b000007945 */ /* 0x000fe20003800000 */
[----:B------:R-:W-:Y:S01]  /*5ec0*/  @P5 VIADD R5, R6, UR44 ;  /* 0x0000002c06055c36 */ /* 0x000fe20008000000 */
[----:B------:R-:W-:Y:S02]  /*5ed0*/  CS2R R74, SRZ ;  /* 0x00000000004a7805 */ /* 0x000fe4000001ff00 */
[----:B------:R-:W-:Y:S02]  /*5ee0*/  CS2R R72, SRZ ;  /* 0x0000000000487805 */ /* 0x000fe4000001ff00 */
[----:B------:R-:W-:Y:S01]  /*5ef0*/  CS2R R78, SRZ ;  /* 0x00000000004e7805 */ /* 0x000fe2000001ff00 */
[----:B------:R-:W-:Y:S01]  /*5f00*/  @P5 IMAD R5, R95, -0x10, R5 ;  /* 0xfffffff05f055824 */ /* 0x000fe200078e0205 */
[----:B------:R-:W-:Y:S04]  /*5f10*/  CS2R R76, SRZ ;  /* 0x00000000004c7805 */ /* 0x000fe8000001ff00 */
[----:B------:R-:W-:Y:S05]  /*5f20*/  @P1 BRA `(.L_x_99) ;  /* 0x00000000000c1947 */ /* 0x000fea0003800000 */
[----:B------:R-:W-:Y:S04]  /*5f30*/  SHF.L.U32 R3, R91, 0x1f, RZ ;  /* 0x0000001f5b037819 */ /* 0x000fe800000006ff */
[----:B------:R-:W2:Y:S02]  /*5f40*/  SYNCS.PHASECHK.TRANS64.TRYWAIT P1, [R2+URZ+0x30], R3 ;  /* 0x00003003020075a7 */ /* 0x000ea400080211ff */
[----:B--2---:R-:W-:Y:S05]  /*5f50*/  @!P1 BRA `(.L_x_100) ;  /* 0x0000003c00f09947 */ /* 0x004fea0003800000 */
.L_x_99:
[----:B------:R-:W-:Y:S05]  /*5f60*/  BSYNC B0 ;  /* 0x0000000000007941 */ /* 0x000fea0003800000 */
.L_x_98:
[----:B------:R-:W-:Y:S01]  /*5f70*/  ISETP.NE.AND P1, PT, R101, RZ, PT ;  /* 0x000000ff6500720c */ /* 0x000fe20003f25270 */
[----:B--2---:R-:W-:Y:S02]  /*5f80*/  VIADD R3, R2, 0x50 ;  /* 0x0000005002037836 */ /* 0x004fe40000000000 */
[----:B------:R-:W-:Y:S03]  /*5f90*/  VIADD R93, R93, 0x1 ;  /* 0x000000015d5d7836 */ /* 0x000fe60000000000 */
[----:B-1----:R-:W-:Y:S07]  /*5fa0*/  PRMT R0, R0, 0x654, R3 ;  /* 0x0000065400007816 */ /* 0x002fee0000000003 */
[----:B------:R1:W2:Y:S04]  /*5fb0*/  @P1 LDS.128 R72, [R6+UR44+0x200] ;  /* 0x0002002c06481984 */ /* 0x0002a80008000c00 */
[----:B------:R1:W1:Y:S01]  /*5fc0*/  @P1 LDS.128 R76, [R5+0x210] ;  /* 0x00021000054c1984 */ /* 0x0002620000000c00 */
[C---:B------:R-:W-:Y:S01]  /*5fd0*/  ISETP.NE.AND P1, PT, R93.reuse, 0x4, PT ;  /* 0x000000045d00780c */ /* 0x040fe20003f25270 */
[----:B------:R-:W-:Y:S01]  /*5fe0*/  @!PT LDS RZ, [RZ] ;  /* 0x00000000fffff984 */ /* 0x000fe20000000800 */
[----:B------:R-:W-:Y:S01]  /*5ff0*/  @!PT LDS RZ, [RZ] ;  /* 0x00000000fffff984 */ /* 0x000fe20000000800 */
[----:B------:R-:W-:Y:S01]  /*6000*/  @!PT LDS RZ, [RZ] ;  /* 0x00000000fffff984 */ /* 0x000fe20000000800 */
[----:B------:R-:W-:Y:S01]  /*6010*/  @!PT LDS RZ, [RZ] ;  /* 0x00000000fffff984 */ /* 0x000fe20000000800 */
[----:B------:R5:W-:Y:S06]  /*6020*/  MEMBAR.ALL.CTA ;  /* 0x0000000000007992 */ /* 0x000bec0000008000 */
[----:B-----5:R-:W5:Y:S01]  /*6030*/  FENCE.VIEW.ASYNC.S ;  /* 0x00000000000073c6 */ /* 0x020f620000000000 */
[----:B------:R-:W-:Y:S01]  /*6040*/  SEL R93, R93, RZ, P1 ;  /* 0x000000ff5d5d7207 */ /* 0x000fe20000800000 */
[----:B-----5:R5:W-:Y:S02]  /*6050*/  SYNCS.ARRIVE.TRANS64.RED.A1T0 RZ, [R0+URZ], RZ ;  /* 0x000000ff00ff79a7 */ /* 0x020be400081004ff */
[----:B-----5:R-:W-:Y:S04]  /*6060*/  SEL R0, RZ, 0x1, P1 ;  /* 0x00000001ff007807 */ /* 0x020fe80000800000 */
[----:B--2---:R-:W-:Y:S02]  /*6070*/  LOP3.LUT R91, R91, R0, RZ, 0x3c, !PT ;  /* 0x000000005b5b7212 */ /* 0x004fe400078e3cff */
.L_x_97:
[----:B------:R-:W-:Y:S05]  /*6080*/  BSYNC B1 ;  /* 0x0000000000017941 */ /* 0x000fea0003800000 */
.L_x_96:
[----:B------:R-:W-:Y:S04]  /*6090*/  SHF.R.U32.HI R3, RZ, 0x15, R39 ;  /* 0x00000015ff037819 */ /* 0x000fe80000011627 */
[----:B------:R-:W-:Y:S01]  /*60a0*/  LOP3.LUT P1, RZ, R3, 0x3, R86, 0x48, !PT ;  /* 0x0000000303ff7812 */ /* 0x000fe20007824856 */
[----:B------:R-:W-:Y:S01]  /*60b0*/  @!UPT UIADD3 URZ, UPT, UPT, URZ, URZ, URZ ;  /* 0x000000fffffff290 */ /* 0x000fe2000fffe0ff */
[----:B----4-:R-:W-:Y:S11]  /*60c0*/  @P0 BRA `(.L_x_101) ;  /* 0x0000000000080947 */ /* 0x010ff60003800000 */
[----:B------:R-:W2:Y:S02]  /*60d0*/  SYNCS.PHASECHK.TRANS64.TRYWAIT P0, [R71+URZ+0xa0], R4 ;  /* 0x0000a004470075a7 */ /* 0x000ea400080011ff */
[----:B--2---:R-:W-:Y:S05]  /*60e0*/  @!P0 BRA `(.L_x_102) ;  /* 0x0000003c00a08947 */ /* 0x004fea0003800000 */
.L_x_101:
[----:B------:R-:W-:Y:S05]  /*60f0*/  @!P1 BRA `(.L_x_103) ;  /* 0x0000000000409947 */ /* 0x000fea0003800000 */
[----:B------:R-:W1:Y:S01]  /*6100*/  LDCU.64 UR8, c[0x4][0x78] ;  /* 0x01000f00ff0877ac */ /* 0x000e620008000a00 */
[----:B------:R-:W-:Y:S01]  /*6110*/  MOV R3, 0x0 ;  /* 0x0000000000037802 */ /* 0x000fe20000000f00 */
[----:B------:R-:W-:Y:S02]  /*6120*/  HFMA2 R12, -RZ, RZ, 0, 5.9604644775390625e-08 ;  /* 0x00000001ff0c7431 */ /* 0x000fe400000001ff */
[----:B------:R-:W-:Y:S02]  /*6130*/  IMAD.MOV.U32 R8, RZ, RZ, 0x192 ;  /* 0x00000192ff087424 */ /* 0x000fe400078e00ff */
[----:B------:R-:W-:Y:S01]  /*6140*/  IMAD.MOV.U32 R13, RZ, RZ, RZ ;  /* 0x000000ffff0d7224 */ /* 0x000fe200078e00ff */
[----:B------:R-:W4:Y:S01]  /*6150*/  LDCU.64 UR6, c[0x4][0x80] ;  /* 0x01001000ff0677ac */ /* 0x000f220008000a00 */
[----:B------:R-:W3:Y:S01]  /*6160*/  LDC.64 R2, c[0x4][R3] ;  /* 0x0100000003027b82 */ /* 0x000ee20000000a00 */
[----:B------:R-:W5:Y:S01]  /*6170*/  LDCU.64 UR4, c[0x4][0x18] ;  /* 0x01000300ff0477ac */ /* 0x000f620008000a00 */
[----:B-1----:R-:W-:Y:S01]  /*6180*/  MOV R5, UR9 ;  /* 0x0000000900057c02 */ /* 0x002fe20008000f00 */
[----:B--2---:R-:W-:Y:S01]  /*6190*/  IMAD.U32 R4, RZ, RZ, UR8 ;  /* 0x00000008ff047e24 */ /* 0x004fe2000f8e00ff */
[----:B----4-:R-:W-:Y:S01]  /*61a0*/  MOV R7, UR7 ;  /* 0x0000000700077c02 */ /* 0x010fe20008000f00 */
[----:B------:R-:W-:Y:S01]  /*61b0*/  IMAD.U32 R6, RZ, RZ, UR6 ;  /* 0x00000006ff067e24 */ /* 0x000fe2000f8e00ff */
[----:B-----5:R-:W-:Y:S01]  /*61c0*/  MOV R11, UR5 ;  /* 0x00000005000b7c02 */ /* 0x020fe20008000f00 */
[----:B------:R-:W-:Y:S02]  /*61d0*/  IMAD.U32 R10, RZ, RZ, UR4 ;  /* 0x00000004ff0a7e24 */ /* 0x000fe4000f8e00ff */
[----:B------:R-:W-:Y:S07]  /*61e0*/  LEPC R20, `(.L_x_103) ;  /* 0x000000001014794e */ /* 0x000fee0000000000 */
[----:B---3--:R-:W-:Y:S05]  /*61f0*/  CALL.ABS.NOINC R2 ;  /* 0x0000000002007343 */ /* 0x008fea0003c00000 */
.L_x_103:
[-C--:B------:R-:W-:Y:S01]  /*6200*/  F2FP.F16.E5M2.UNPACK_B R42, R72.reuse ;  /* 0x00000048ff2a723e */ /* 0x080fe200020004ff */
[----:B------:R-:W-:Y:S05]  /*6210*/  WARPSYNC.ALL ;  /* 0x0000000000007948 */ /* 0x000fea0003800000 */
[----:B------:R-:W-:Y:S01]  /*6220*/  R2UR UR4, R39 ;  /* 0x00000000270472ca */ /* 0x000fe200000e0000 */
[--C-:B------:R-:W-:Y:S01]  /*6230*/  HADD2.F32 R40, -RZ, R42.reuse.H0_H0 ;  /* 0x2000002aff287230 */ /* 0x100fe20000004100 */
[----:B------:R-:W-:Y:S01]  /*6240*/  F2FP.F16.E5M2.UNPACK_B R43, R72.H1 ;  /* 0x00000048ff2b723e */ /* 0x000fe200030004ff */
[----:B------:R-:W-:Y:S01]  /*6250*/  HADD2.F32 R42, -RZ, R42.H1_H1 ;  /* 0x3000002aff2a7230 */ /* 0x000fe20000004100 */
[-C--:B------:R-:W-:Y:S01]  /*6260*/  F2FP.F16.E5M2.UNPACK_B R45, R73.reuse ;  /* 0x00000049ff2d723e */ /* 0x080fe200020004ff */
[----:B------:R-:W-:Y:S01]  /*6270*/  BSSY.RECONVERGENT B0, `(.L_x_104) ;  /* 0x0000099000007945 */ /* 0x000fe20003800200 */
[----:B------:R-:W-:Y:S01]  /*6280*/  F2FP.F16.E5M2.UNPACK_B R47, R73.H1 ;  /* 0x00000049ff2f723e */ /* 0x000fe200030004ff */
[--C-:B------:R-:W-:Y:S01]  /*6290*/  HADD2.F32 R44, -RZ, R43.reuse.H0_H0 ;  /* 0x2000002bff2c7230 */ /* 0x100fe20000004100 */
[-C--:B------:R-:W-:Y:S01]  /*62a0*/  F2FP.F16.E5M2.UNPACK_B R49, R74.reuse ;  /* 0x0000004aff31723e */ /* 0x080fe200020004ff */
[----:B------:R-:W-:Y:S01]  /*62b0*/  HADD2.F32 R46, -RZ, R43.H1_H1 ;  /* 0x3000002bff2e7230 */ /* 0x000fe20000004100 */
[----:B------:R-:W-:Y:S01]  /*62c0*/  F2FP.F16.E5M2.UNPACK_B R51, R74.H1 ;  /* 0x0000004aff33723e */ /* 0x000fe200030004ff */
[--C-:B------:R-:W-:Y:S01]  /*62d0*/  HADD2.F32 R43, -RZ, R45.reuse.H0_H0 ;  /* 0x2000002dff2b7230 */ /* 0x100fe20000004100 */
[-C--:B------:R-:W-:Y:S01]  /*62e0*/  F2FP.F16.E5M2.UNPACK_B R53, R75.reuse ;  /* 0x0000004bff35723e */ /* 0x080fe200020004ff */
[----:B-12---:R-:W-:Y:S01]  /*62f0*/  LDTM.16dp32bit_t0_t15.x32 R4, tmem[UR4] ;  /* 0x00000004000479ee */ /* 0x006fe20008a80000 */
[----:B------:R-:W3:Y:S01]  /*6300*/  LDTM.16dp32bit_t16_t31.x32 R4, tmem[UR4+0x20] ;  /* 0x00002004000479ee */ /* 0x000ee20008aa0000 */
[----:B------:R-:W-:Y:S01]  /*6310*/  IADD3 R112, PT, PT, R84, UR44, RZ ;  /* 0x0000002c54707c10 */ /* 0x000fe2000fffe0ff */
[----:B------:R-:W-:Y:S01]  /*6320*/  HADD2.F32 R48, -RZ, R45.H1_H1 ;  /* 0x3000002dff307230 */ /* 0x000fe20000004100 */
[----:B------:R-:W-:Y:S01]  /*6330*/  SHF.L.U32 R103, R90, 0x4, RZ ;  /* 0x000000045a677819 */ /* 0x000fe200000006ff */
[----:B------:R-:W-:Y:S01]  /*6340*/  HADD2.F32 R52, -RZ, R49.H1_H1 ;  /* 0x30000031ff347230 */ /* 0x000fe20000004100 */
[----:B------:R-:W-:Y:S01]  /*6350*/  F2FP.F16.E5M2.UNPACK_B R55, R75.H1 ;  /* 0x0000004bff37723e */ /* 0x000fe200030004ff */
[----:B------:R-:W-:Y:S01]  /*6360*/  HADD2.F32 R56, -RZ, R53.H1_H1 ;  /* 0x30000035ff387230 */ /* 0x000fe20000004100 */
[-C--:B------:R-:W-:Y:S01]  /*6370*/  F2FP.F16.E5M2.UNPACK_B R57, R76.reuse ;  /* 0x0000004cff39723e */ /* 0x080fe200020004ff */
[--C-:B------:R-:W-:Y:S01]  /*6380*/  HADD2.F32 R45, -RZ, R47.reuse.H0_H0 ;  /* 0x2000002fff2d7230 */ /* 0x100fe20000004100 */
[----:B------:R-:W-:Y:S01]  /*6390*/  F2FP.F16.E5M2.UNPACK_B R59, R76.H1 ;  /* 0x0000004cff3b723e */ /* 0x000fe200030004ff */
[----:B------:R-:W-:Y:S01]  /*63a0*/  HADD2.F32 R50, -RZ, R47.H1_H1 ;  /* 0x3000002fff327230 */ /* 0x000fe20000004100 */
[-C--:B------:R-:W-:Y:S01]  /*63b0*/  F2FP.F16.E5M2.UNPACK_B R61, R77.reuse ;  /* 0x0000004dff3d723e */ /* 0x080fe200020004ff */
[----:B------:R-:W-:Y:S01]  /*63c0*/  HADD2.F32 R47, -RZ, R49.H0_H0 ;  /* 0x20000031ff2f7230 */ /* 0x000fe20000004100 */
[----:B------:R-:W-:Y:S01]  /*63d0*/  F2FP.F16.E5M2.UNPACK_B R63, R77.H1 ;  /* 0x0000004dff3f723e */ /* 0x000fe200030004ff */
[----:B------:R-:W-:Y:S01]  /*63e0*/  HADD2.F32 R60, -RZ, R57.H1_H1 ;  /* 0x30000039ff3c7230 */ /* 0x000fe20000004100 */
[-C--:B------:R-:W-:Y:S01]  /*63f0*/  F2FP.F16.E5M2.UNPACK_B R65, R78.reuse ;  /* 0x0000004eff41723e */ /* 0x080fe200020004ff */
[----:B------:R-:W-:Y:S01]  /*6400*/  HADD2.F32 R64, -RZ, R61.H1_H1 ;  /* 0x3000003dff407230 */ /* 0x000fe20000004100 */
[----:B------:R-:W-:Y:S01]  /*6410*/  F2FP.F16.E5M2.UNPACK_B R67, R78.H1 ;  /* 0x0000004eff43723e */ /* 0x000fe200030004ff */
[----:B------:R-:W-:Y:S01]  /*6420*/  HADD2.F32 R49, -RZ, R51.H0_H0 ;  /* 0x20000033ff317230 */ /* 0x000fe20000004100 */
[----:B------:R-:W-:Y:S01]  /*6430*/  ISETP.NE.AND P0, PT, R97, RZ, PT ;  /* 0x000000ff6100720c */ /* 0x000fe20003f05270 */
[----:B------:R-:W-:Y:S01]  /*6440*/  HADD2.F32 R68, -RZ, R65.H1_H1 ;  /* 0x30000041ff447230 */ /* 0x000fe20000004100 */
[----:B------:R-:W-:Y:S01]  /*6450*/  ISETP.NE.AND P6, PT, R102, RZ, PT ;  /* 0x000000ff6600720c */ /* 0x000fe20003fc5270 */
[----:B------:R-:W-:Y:S02]  /*6460*/  HADD2.F32 R54, -RZ, R51.H1_H1 ;  /* 0x30000033ff367230 */ /* 0x000fe40000004100 */
[C---:B---3--:R-:W-:Y:S01]  /*6470*/  FMUL R0, R38.reuse, R4 ;  /* 0x0000000426007220 */ /* 0x048fe20000400000 */
[C---:B------:R-:W-:Y:S01]  /*6480*/  FMUL R2, R38.reuse, R5 ;  /* 0x0000000526027220 */ /* 0x040fe20000400000 */
[C---:B------:R-:W-:Y:S01]  /*6490*/  FMUL R4, R38.reuse, R8 ;  /* 0x0000000826047220 */ /* 0x040fe20000400000 */
[C---:B------:R-:W-:Y:S01]  /*64a0*/  FMUL R5, R38.reuse, R9 ;  /* 0x0000000926057220 */ /* 0x040fe20000400000 */
[C---:B------:R-:W-:Y:S01]  /*64b0*/  FFMA R0, R41.reuse, R40, R0 ;  /* 0x0000002829007223 */ /* 0x040fe20000000000 */
[C---:B------:R-:W-:Y:S01]  /*64c0*/  FFMA R2, R41.reuse, R42, R2 ;  /* 0x0000002a29027223 */ /* 0x040fe20000000002 */
[C---:B------:R-:W-:Y:S01]  /*64d0*/  FMUL R8, R38.reuse, R12 ;  /* 0x0000000c26087220 */ /* 0x040fe20000400000 */
[C---:B------:R-:W-:Y:S01]  /*64e0*/  FMUL R9, R38.reuse, R13 ;  /* 0x0000000d26097220 */ /* 0x040fe20000400000 */
[----:B------:R-:W-:Y:S02]  /*64f0*/  HADD2.F32 R51, -RZ, R53.H0_H0 ;  /* 0x20000035ff337230 */ /* 0x000fe40000004100 */
[C---:B------:R-:W-:Y:S01]  /*6500*/  FMUL R12, R38.reuse, R16 ;  /* 0x00000010260c7220 */ /* 0x040fe20000400000 */
        /* <DEDUP_REMOVED lines=13> */
[C---:B------:R-:W-:Y:S01]  /*65e0*/  FFMA R3, R41.reuse, R44, R3 ;  /* 0x0000002c29037223 */ /* 0x040fe20000000003 */
[----:B------:R-:W-:Y:S01]  /*65f0*/  F2FP.F16.E5M2.UNPACK_B R40, R79 ;  /* 0x0000004fff28723e */ /* 0x000fe200020004ff */
[C---:B------:R-:W-:Y:S01]  /*6600*/  FFMA R7, R41.reuse, R46, R7 ;  /* 0x0000002e29077223 */ /* 0x040fe20000000007 */
[C---:B------:R-:W-:Y:S01]  /*6610*/  FFMA R4, R41.reuse, R43, R4 ;  /* 0x0000002b29047223 */ /* 0x040fe20000000004 */
[----:B------:R-:W-:Y:S01]  /*6620*/  F2FP.F16.E5M2.UNPACK_B R42, R79.H1 ;  /* 0x0000004fff2a723e */ /* 0x000fe200030004ff */
[C---:B------:R-:W-:Y:S01]  /*6630*/  FFMA R5, R41.reuse, R48, R5 ;  /* 0x0000003029057223 */ /* 0x040fe20000000005 */
[----:B------:R-:W-:Y:S01]  /*6640*/  FFMA R6, R41, R45, R6 ;  /* 0x0000002d29067223 */ /* 0x000fe20000000006 */
[----:B------:R-:W-:Y:S01]  /*6650*/  F2FP.SATFINITE.E5M2.F32.PACK_AB_MERGE_C R99, R7, R3, RZ ;  /* 0x000000030763723e */ /* 0x000fe200048060ff */
[C---:B------:R-:W-:Y:S01]  /*6660*/  FFMA R11, R41.reuse, R50, R11 ;  /* 0x00000032290b7223 */ /* 0x040fe2000000000b */
[C---:B------:R-:W-:Y:S01]  /*6670*/  FFMA R8, R41.reuse, R47, R8 ;  /* 0x0000002f29087223 */ /* 0x040fe20000000008 */
[----:B------:R-:W-:Y:S01]  /*6680*/  FMUL R10, R38, R14 ;  /* 0x0000000e260a7220 */ /* 0x000fe20000400000 */
[----:B------:R-:W-:Y:S01]  /*6690*/  F2FP.SATFINITE.E5M2.F32.PACK_AB_MERGE_C R104, R2, R0, R99 ;  /* 0x000000000268723e */ /* 0x000fe20004806063 */
[----:B------:R-:W-:Y:S01]  /*66a0*/  FFMA R9, R41, R52, R9 ;  /* 0x0000003429097223 */ /* 0x000fe20000000009 */
[----:B------:R-:W-:Y:S01]  /*66b0*/  F2FP.SATFINITE.E5M2.F32.PACK_AB_MERGE_C R105, R11, R6, RZ ;  /* 0x000000060b69723e */ /* 0x000fe200048060ff */
[----:B------:R-:W-:Y:S01]  /*66c0*/  FFMA R10, R41, R49, R10 ;  /* 0x00000031290a7223 */ /* 0x000fe2000000000a */
[----:B------:R-:W-:Y:S01]  /*66d0*/  IADD3 R99, PT, PT, R112, R103, RZ ;  /* 0x0000006770637210 */ /* 0x000fe20007ffe0ff */
[C---:B------:R-:W-:Y:S01]  /*66e0*/  FMUL R15, R38.reuse, R15 ;  /* 0x0000000f260f7220 */ /* 0x040fe20000400000 */
[--C-:B------:R-:W-:Y:S01]  /*66f0*/  HADD2.F32 R53, -RZ, R55.reuse.H0_H0 ;  /* 0x20000037ff357230 */ /* 0x100fe20000004100 */
[----:B------:R-:W-:Y:S01]  /*6700*/  F2FP.SATFINITE.E5M2.F32.PACK_AB_MERGE_C R105, R5, R4, R105 ;  /* 0x000000040569723e */ /* 0x000fe20004806069 */
[----:B------:R-:W-:Y:S02]  /*6710*/  HADD2.F32 R58, -RZ, R55.H1_H1 ;  /* 0x30000037ff3a7230 */ /* 0x000fe40000004100 */
[C---:B------:R-:W-:Y:S01]  /*6720*/  FFMA R15, R41.reuse, R54, R15 ;  /* 0x00000036290f7223 */ /* 0x040fe2000000000f */
[C---:B------:R-:W-:Y:S01]  /*6730*/  FFMA R12, R41.reuse, R51, R12 ;  /* 0x00000033290c7223 */ /* 0x040fe2000000000c */
[C---:B------:R-:W-:Y:S01]  /*6740*/  FFMA R13, R41.reuse, R56, R13 ;  /* 0x00000038290d7223 */ /* 0x040fe2000000000d */
[----:B------:R-:W-:Y:S02]  /*6750*/  HADD2.F32 R55, -RZ, R57.H0_H0 ;  /* 0x20000039ff377230 */ /* 0x000fe40000004100 */
[C---:B------:R-:W-:Y:S01]  /*6760*/  FMUL R14, R38.reuse, R18 ;  /* 0x00000012260e7220 */ /* 0x040fe20000400000 */
[C---:B------:R-:W-:Y:S01]  /*6770*/  FMUL R19, R38.reuse, R19 ;  /* 0x0000001326137220 */ /* 0x040fe20000400000 */
[--C-:B------:R-:W-:Y:S02]  /*6780*/  HADD2.F32 R57, -RZ, R59.reuse.H0_H0 ;  /* 0x2000003bff397230 */ /* 0x100fe40000004100 */
[C---:B------:R-:W-:Y:S01]  /*6790*/  FMUL R18, R38.reuse, R22 ;  /* 0x0000001626127220 */ /* 0x040fe20000400000 */
[C---:B------:R-:W-:Y:S01]  /*67a0*/  FFMA R14, R41.reuse, R53, R14 ;  /* 0x00000035290e7223 */ /* 0x040fe2000000000e */
[----:B------:R-:W-:Y:S02]  /*67b0*/  HADD2.F32 R62, -RZ, R59.H1_H1 ;  /* 0x3000003bff3e7230 */ /* 0x000fe40000004100 */
[C---:B------:R-:W-:Y:S01]  /*67c0*/  FFMA R19, R41.reuse, R58, R19 ;  /* 0x0000003a29137223 */ /* 0x040fe20000000013 */
[----:B------:R-:W-:Y:S02]  /*67d0*/  HADD2.F32 R59, -RZ, R61.H0_H0 ;  /* 0x2000003dff3b7230 */ /* 0x000fe40000004100 */
[C---:B------:R-:W-:Y:S01]  /*67e0*/  FMUL R23, R38.reuse, R23 ;  /* 0x0000001726177220 */ /* 0x040fe20000400000 */
[C---:B------:R-:W-:Y:S01]  /*67f0*/  FFMA R16, R41.reuse, R55, R16 ;  /* 0x0000003729107223 */ /* 0x040fe20000000010 */
[C---:B------:R-:W-:Y:S01]  /*6800*/  FFMA R17, R41.reuse, R60, R17 ;  /* 0x0000003c29117223 */ /* 0x040fe20000000011 */
[--C-:B------:R-:W-:Y:S02]  /*6810*/  HADD2.F32 R61, -RZ, R63.reuse.H0_H0 ;  /* 0x2000003fff3d7230 */ /* 0x100fe40000004100 */
[C---:B------:R-:W-:Y:S01]  /*6820*/  FFMA R18, R41.reuse, R57, R18 ;  /* 0x0000003929127223 */ /* 0x040fe20000000012 */
[----:B------:R-:W-:Y:S02]  /*6830*/  HADD2.F32 R66, -RZ, R63.H1_H1 ;  /* 0x3000003fff427230 */ /* 0x000fe40000004100 */
[C---:B------:R-:W-:Y:S01]  /*6840*/  FMUL R22, R38.reuse, R26 ;  /* 0x0000001a26167220 */ /* 0x040fe20000400000 */
[----:B------:R-:W-:Y:S02]  /*6850*/  HADD2.F32 R63, -RZ, R65.H0_H0 ;  /* 0x20000041ff3f7230 */ /* 0x000fe40000004100 */
[C---:B------:R-:W-:Y:S01]  /*6860*/  FFMA R23, R41.reuse, R62, R23 ;  /* 0x0000003e29177223 */ /* 0x040fe20000000017 */
[C---:B------:R-:W-:Y:S01]  /*6870*/  FMUL R27, R38.reuse, R27 ;  /* 0x0000001b261b7220 */ /* 0x040fe20000400000 */
[C---:B------:R-:W-:Y:S01]  /*6880*/  FFMA R20, R41.reuse, R59, R20 ;  /* 0x0000003b29147223 */ /* 0x040fe20000000014 */
[C---:B------:R-:W-:Y:S01]  /*6890*/  FFMA R21, R41.reuse, R64, R21 ;  /* 0x0000004029157223 */ /* 0x040fe20000000015 */
[--C-:B------:R-:W-:Y:S02]  /*68a0*/  HADD2.F32 R65, -RZ, R67.reuse.H0_H0 ;  /* 0x20000043ff417230 */ /* 0x100fe40000004100 */
[C---:B------:R-:W-:Y:S01]  /*68b0*/  FFMA R22, R41.reuse, R61, R22 ;  /* 0x0000003d29167223 */ /* 0x040fe20000000016 */
[----:B------:R-:W-:Y:S02]  /*68c0*/  HADD2.F32 R70, -RZ, R67.H1_H1 ;  /* 0x30000043ff467230 */ /* 0x000fe40000004100 */
[C---:B------:R-:W-:Y:S01]  /*68d0*/  FMUL R26, R38.reuse, R30 ;  /* 0x0000001e261a7220 */ /* 0x040fe20000400000 */
[--C-:B------:R-:W-:Y:S02]  /*68e0*/  HADD2.F32 R67, -RZ, R40.reuse.H0_H0 ;  /* 0x20000028ff437230 */ /* 0x100fe40000004100 */
[C---:B------:R-:W-:Y:S01]  /*68f0*/  FFMA R27, R41.reuse, R66, R27 ;  /* 0x00000042291b7223 */ /* 0x040fe2000000001b */
[C---:B------:R-:W-:Y:S01]  /*6900*/  FMUL R31, R38.reuse, R31 ;  /* 0x0000001f261f7220 */ /* 0x040fe20000400000 */
[C---:B------:R-:W-:Y:S01]  /*6910*/  FFMA R24, R41.reuse, R63, R24 ;  /* 0x0000003f29187223 */ /* 0x040fe20000000018 */
[----:B------:R-:W-:Y:S02]  /*6920*/  HADD2.F32 R40, -RZ, R40.H1_H1 ;  /* 0x30000028ff287230 */ /* 0x000fe40000004100 */
[C---:B------:R-:W-:Y:S01]  /*6930*/  FFMA R25, R41.reuse, R68, R25 ;  /* 0x0000004429197223 */ /* 0x040fe20000000019 */
[--C-:B------:R-:W-:Y:S02]  /*6940*/  HADD2.F32 R69, -RZ, R42.reuse.H0_H0 ;  /* 0x2000002aff457230 */ /* 0x100fe40000004100 */
[C---:B------:R-:W-:Y:S01]  /*6950*/  FFMA R26, R41.reuse, R65, R26 ;  /* 0x00000041291a7223 */ /* 0x040fe2000000001a */
[----:B------:R-:W-:Y:S02]  /*6960*/  HADD2.F32 R42, -RZ, R42.H1_H1 ;  /* 0x3000002aff2a7230 */ /* 0x000fe40000004100 */
[C---:B------:R-:W-:Y:S01]  /*6970*/  FMUL R30, R38.reuse, R34 ;  /* 0x00000022261e7220 */ /* 0x040fe20000400000 */
[----:B------:R-:W-:Y:S01]  /*6980*/  FFMA R31, R41, R70, R31 ;  /* 0x00000046291f7223 */ /* 0x000fe2000000001f */
[----:B------:R-:W-:Y:S01]  /*6990*/  FMUL R35, R38, R35 ;  /* 0x0000002326237220 */ /* 0x000fe20000400000 */
[----:B------:R-:W-:Y:S01]  /*69a0*/  F2FP.SATFINITE.E5M2.F32.PACK_AB_MERGE_C R106, R15, R10, RZ ;  /* 0x0000000a0f6a723e */ /* 0x000fe200048060ff */
[----:B------:R-:W-:Y:S01]  /*69b0*/  FFMA R28, R41, R67, R28 ;  /* 0x00000043291c7223 */ /* 0x000fe2000000001c */
[----:B------:R-:W-:Y:S01]  /*69c0*/  F2FP.SATFINITE.E5M2.F32.PACK_AB_MERGE_C R107, R19, R14, RZ ;  /* 0x0000000e136b723e */ /* 0x000fe200048060ff */
[C---:B------:R-:W-:Y:S01]  /*69d0*/  FFMA R29, R41.reuse, R40, R29 ;  /* 0x00000028291d7223 */ /* 0x040fe2000000001d */
[C---:B------:R-:W-:Y:S01]  /*69e0*/  FFMA R30, R41.reuse, R69, R30 ;  /* 0x00000045291e7223 */ /* 0x040fe2000000001e */
[----:B------:R-:W-:Y:S01]  /*69f0*/  FFMA R35, R41, R42, R35 ;  /* 0x0000002a29237223 */ /* 0x000fe20000000023 */
[----:B------:R-:W-:Y:S02]  /*6a00*/  F2FP.SATFINITE.E5M2.F32.PACK_AB_MERGE_C R106, R9, R8, R106 ;  /* 0x00000008096a723e */ /* 0x000fe4000480606a */
[----:B------:R-:W-:Y:S02]  /*6a10*/  F2FP.SATFINITE.E5M2.F32.PACK_AB_MERGE_C R107, R13, R12, R107 ;  /* 0x0000000c0d6b723e */ /* 0x000fe4000480606b */
[----:B------:R-:W-:Y:S02]  /*6a20*/  F2FP.SATFINITE.E5M2.F32.PACK_AB_MERGE_C R108, R23, R18, RZ ;  /* 0x00000012176c723e */ /* 0x000fe400048060ff */
[----:B------:R-:W-:Y:S01]  /*6a30*/  F2FP.SATFINITE.E5M2.F32.PACK_AB_MERGE_C R109, R27, R22, RZ ;  /* 0x000000161b6d723e */ /* 0x000fe200048060ff */
[----:B------:R1:W-:Y:S01]  /*6a40*/  STS.128 [R84+UR44+0x4200], R104 ;  /* 0x0042006854007988 */ /* 0x0003e20008000c2c */
[----:B------:R-:W-:Y:S02]  /*6a50*/  F2FP.SATFINITE.E5M2.F32.PACK_AB_MERGE_C R113, R31, R26, RZ ;  /* 0x0000001a1f71723e */ /* 0x000fe400048060ff */
[----:B------:R-:W-:Y:S02]  /*6a60*/  F2FP.SATFINITE.E5M2.F32.PACK_AB_MERGE_C R114, R35, R30, RZ ;  /* 0x0000001e2372723e */ /* 0x000fe400048060ff */
[----:B------:R-:W-:Y:S02]  /*6a70*/  F2FP.SATFINITE.E5M2.F32.PACK_AB_MERGE_C R108, R17, R16, R108 ;  /* 0x00000010116c723e */ /* 0x000fe4000480606c */
[----:B------:R-:W-:Y:S02]  /*6a80*/  F2FP.SATFINITE.E5M2.F32.PACK_AB_MERGE_C R109, R21, R20, R109 ;  /* 0x00000014156d723e */ /* 0x000fe4000480606d */
[----:B------:R-:W-:Y:S02]  /*6a90*/  F2FP.SATFINITE.E5M2.F32.PACK_AB_MERGE_C R110, R25, R24, R113 ;  /* 0x00000018196e723e */ /* 0x000fe40004806071 */
[----:B------:R-:W-:Y:S02]  /*6aa0*/  F2FP.SATFINITE.E5M2.F32.PACK_AB_MERGE_C R111, R29, R28, R114 ;  /* 0x0000001c1d6f723e */ /* 0x000fe40004806072 */
[----:B------:R-:W-:Y:S02]  /*6ab0*/  LEA R112, R93, UR44, 0x3 ;  /* 0x0000002c5d707c11 */ /* 0x000fe4000f8e18ff */
[----:B------:R-:W-:Y:S01]  /*6ac0*/  @P6 SHF.L.U32 R113, R91, 0x1f, RZ ;  /* 0x0000001f5b716819 */ /* 0x000fe200000006ff */
[----:B------:R1:W-:Y:S01]  /*6ad0*/  STS.128 [R99+0x4210], R108 ;  /* 0x0042106c63007388 */ /* 0x0003e20000000c00 */
[----:B------:R-:W-:Y:S01]  /*6ae0*/  @!PT LDS RZ, [RZ] ;  /* 0x00000000fffff984 */ /* 0x000fe20000000800 */
[----:B------:R-:W-:Y:S01]  /*6af0*/  @!PT LDS RZ, [RZ] ;  /* 0x00000000fffff984 */ /* 0x000fe20000000800 */
[----:B------:R-:W-:Y:S01]  /*6b00*/  @!PT LDS RZ, [RZ] ;  /* 0x00000000fffff984 */ /* 0x000fe20000000800 */
[----:B------:R-:W-:Y:S01]  /*6b10*/  @!PT LDS RZ, [RZ] ;  /* 0x00000000fffff984 */ /* 0x000fe20000000800 */
[----:B------:R2:W-:Y:S07]  /*6b20*/  MEMBAR.ALL.CTA ;  /* 0x0000000000007992 */ /* 0x0005ee0000008000 */
[----:B--2---:R-:W2:Y:S02]  /*6b30*/  FENCE.VIEW.ASYNC.S ;  /* 0x00000000000073c6 */ /* 0x004ea40000000000 */
[----:B--2---:R-:W-:Y:S06]  /*6b40*/  BAR.SYNC.DEFER_BLOCKING 0x1, 0x80 ;  /* 0x0042000000007b1d */ /* 0x004fec0000010000 */
[----:B------:R-:W-:Y:S05]  /*6b50*/  @P0 BRA `(.L_x_105) ;  /* 0x0000000000280947 */ /* 0x000fea0003800000 */
[----:B------:R-:W-:Y:S01]  /*6b60*/  UIADD3 UR4, UPT, UPT, UR44, 0x4200, URZ ;  /* 0x000042002c047890 */ /* 0x000fe2000fffe0ff */
[----:B------:R-:W-:Y:S05]  /*6b70*/  UMOV UR51, UR36 ;  /* 0x0000002400337c82 */ /* 0x000fea0008000000 */
[----:B------:R-:W-:Y:S01]  /*6b80*/  MOV R96, UR4 ;  /* 0x0000000400607c02 */ /* 0x000fe20008000f00 */
[----:B------:R-:W-:Y:S03]  /*6b90*/  UIADD3 UR4, UP0, UPT, UR62, 0x680, URZ ;  /* 0x000006803e047890 */ /* 0x000fe6000ff1e0ff */
[----:B------:R-:W-:Y:S01]  /*6ba0*/  R2UR UR48, R96 ;  /* 0x00000000603072ca */ /* 0x000fe200000e0000 */
[----:B------:R-:W-:Y:S11]  /*6bb0*/  UIADD3.X UR5, UPT, UPT, URZ, UR63, URZ, UP0, !UPT ;  /* 0x0000003fff057290 */ /* 0x000ff600087fe4ff */
[----:B------:R-:W-:Y:S01]  /*6bc0*/  @!UPT UIADD3 URZ, UPT, UPT, URZ, URZ, URZ ;  /* 0x000000fffffff290 */ /* 0x000fe2000fffe0ff */
[----:B------:R2:W-:Y:S01]  /*6bd0*/  UTMASTG.3D [UR48], [UR4] ;  /* 0x00000030040073b5 */ /* 0x0005e20008010000 */
[----:B------:R0:W-:Y:S01]  /*6be0*/  UTMACMDFLUSH ;  /* 0x00000000000079b7 */ /* 0x0001e20000000000 */
[----:B--2---:R-:W-:Y:S04]  /*6bf0*/  DEPBAR.LE SB0, 0x1 ;  /* 0x000080400000791a */ /* 0x004fe80000000000 */
.L_x_105:
[----:B------:R-:W-:Y:S05]  /*6c00*/  BSYNC.RECONVERGENT B0 ;  /* 0x0000000000007941 */ /* 0x000fea0003800200 */
.L_x_104:
[----:B------:R-:W-:Y:S06]  /*6c10*/  BAR.SYNC.DEFER_BLOCKING 0x1, 0x80 ;  /* 0x0042000000007b1d */ /* 0x000fec0000010000 */
[----:B------:R-:W2:Y:S01]  /*6c20*/  @P6 SYNCS.PHASECHK.TRANS64.TRYWAIT P0, [R112+URZ+0x30], R113 ;  /* 0x00003071700065a7 */ /* 0x000ea200080011ff */
[----:B------:R-:W-:Y:S01]  /*6c30*/  BSSY B1, `(.L_x_106) ;  /* 0x0000020000017945 */ /* 0x000fe20003800000 */
[----:B--2---:R-:W-:Y:S03]  /*6c40*/  @P6 SEL R100, RZ, 0x1, !P0 ;  /* 0x00000001ff646807 */ /* 0x004fe60004000000 */
[----:B------:R-:W-:Y:S05]  /*6c50*/  @!P6 BRA `(.L_x_107) ;  /* 0x000000000074e947 */ /* 0x000fea0003800000 */
[----:B------:R-:W-:Y:S01]  /*6c60*/  ISETP.NE.AND P1, PT, R101, RZ, PT ;  /* 0x000000ff6500720c */ /* 0x000fe20003f25270 */
[----:B------:R-:W2:Y:S01]  /*6c70*/  S2R R0, SR_CgaCtaId ;  /* 0x0000000000007919 */ /* 0x000ea20000008800 */
[----:B------:R-:W-:Y:S01]  /*6c80*/  ISETP.NE.AND P0, PT, R100, RZ, PT ;  /* 0x000000ff6400720c */ /* 0x000fe20003f05270 */
[----:B------:R-:W-:Y:S10]  /*6c90*/  BSSY B0, `(.L_x_108) ;  /* 0x0000008000007945 */ /* 0x000ff40003800000 */
[----:B------:R-:W-:Y:S05]  /*6ca0*/  @P1 IMAD R2, R93, 0x1000, R84 ;  /* 0x000010005d021824 */ /* 0x000fea00078e0254 */
[----:B------:R-:W-:Y:S05]  /*6cb0*/  @P1 IADD3 R4, PT, PT, R2, UR44, RZ ;  /* 0x0000002c02041c10 */ /* 0x000fea000fffe0ff */
[----:B------:R-:W-:Y:S01]  /*6cc0*/  @P1 IMAD.IADD R4, R4, 0x1, R103 ;  /* 0x0000000104041824 */ /* 0x000fe200078e0267 */
[----:B------:R-:W-:Y:S06]  /*6cd0*/  @P0 BRA `(.L_x_109) ;  /* 0x00000000000c0947 */ /* 0x000fec0003800000 */
[----:B------:R-:W-:Y:S04]  /*6ce0*/  SHF.L.U32 R3, R91, 0x1f, RZ ;  /* 0x0000001f5b037819 */ /* 0x000fe800000006ff */
[----:B------:R-:W3:Y:S02]  /*6cf0*/  SYNCS.PHASECHK.TRANS64.TRYWAIT P0, [R112+URZ+0x30], R3 ;  /* 0x00003003700075a7 */ /* 0x000ee400080011ff */
[----:B---3--:R-:W-:Y:S05]  /*6d00*/  @!P0 BRA `(.L_x_110) ;  /* 0x0000003000ac8947 */ /* 0x008fea0003800000 */
.L_x_109:
[----:B------:R-:W-:Y:S05]  /*6d10*/  BSYNC B0 ;  /* 0x0000000000007941 */ /* 0x000fea0003800000 */
.L_x_108:
[----:B------:R-:W-:Y:S01]  /*6d20*/  ISETP.NE.AND P0, PT, R101, RZ, PT ;  /* 0x000000ff6500720c */ /* 0x000fe20003f05270 */
[----:B---3--:R-:W-:Y:S02]  /*6d30*/  VIADD R3, R112, 0x50 ;  /* 0x0000005070037836 */ /* 0x008fe40000000000 */
[----:B------:R-:W-:Y:S03]  /*6d40*/  VIADD R93, R93, 0x1 ;  /* 0x000000015d5d7836 */ /* 0x000fe60000000000 */
[----:B--2---:R-:W-:Y:S07]  /*6d50*/  PRMT R0, R0, 0x654, R3 ;  /* 0x0000065400007816 */ /* 0x004fee0000000003 */
[----:B------:R2:W3:Y:S04]  /*6d60*/  @P0 LDS.128 R72, [R2+UR44+0x200] ;  /* 0x0002002c02480984 */ /* 0x0004e80008000c00 */
[----:B------:R2:W4:Y:S01]  /*6d70*/  @P0 LDS.128 R76, [R4+0x210] ;  /* 0x00021000044c0984 */ /* 0x0005220000000c00 */
        /* <DEDUP_REMOVED lines=10> */
[----:B--23--:R-:W-:Y:S02]  /*6e20*/  LOP3.LUT R91, R91, R0, RZ, 0x3c, !PT ;  /* 0x000000005b5b7212 */ /* 0x00cfe400078e3cff */
.L_x_107:
[----:B------:R-:W-:Y:S05]  /*6e30*/  BSYNC B1 ;  /* 0x0000000000017941 */ /* 0x000fea0003800000 */
.L_x_106:
[----:B------:R-:W-:Y:S05]  /*6e40*/  VIADD R3, R39, 0x40 ;  /* 0x0000004027037836 */ /* 0x000fea0000000000 */
[----:B------:R-:W-:Y:S04]  /*6e50*/  SHF.R.U32.HI R3, RZ, 0x15, R3 ;  /* 0x00000015ff037819 */ /* 0x000fe80000011603 */
[----:B------:R-:W-:Y:S11]  /*6e60*/  LOP3.LUT P0, RZ, R3, 0x3, R86, 0x48, !PT ;  /* 0x0000000303ff7812 */ /* 0x000ff60007804856 */
[----:B------:R-:W-:Y:S02]  /*6e70*/  @!UPT UIADD3 URZ, UPT, UPT, URZ, URZ, URZ ;  /* 0x000000fffffff290 */ /* 0x000fe4000fffe0ff */
[----:B------:R-:W-:Y:S05]  /*6e80*/  @!P0 BRA `(.L_x_111) ;  /* 0x0000000000408947 */ /* 0x000fea0003800000 */
[----:B------:R-:W2:Y:S01]  /*6e90*/  LDCU.64 UR8, c[0x4][0x78] ;  /* 0x01000f00ff0877ac */ /* 0x000ea20008000a00 */
[----:B------:R-:W-:Y:S01]  /*6ea0*/  MOV R3, 0x0 ;  /* 0x0000000000037802 */ /* 0x000fe20000000f00 */
[----:B------:R-:W-:Y:S02]  /*6eb0*/  HFMA2 R12, -RZ, RZ, 0, 5.9604644775390625e-08 ;  /* 0x00000001ff0c7431 */ /* 0x000fe400000001ff */
[----:B------:R-:W-:Y:S02]  /*6ec0*/  IMAD.MOV.U32 R8, RZ, RZ, 0x192 ;  /* 0x00000192ff087424 */ /* 0x000fe400078e00ff */
[----:B------:R-:W-:Y:S01]  /*6ed0*/  IMAD.MOV.U32 R13, RZ, RZ, RZ ;  /* 0x000000ffff0d7224 */ /* 0x000fe200078e00ff */
[----:B------:R-:W3:Y:S01]  /*6ee0*/  LDCU.64 UR6, c[0x4][0x80] ;  /* 0x01001000ff0677ac */ /* 0x000ee20008000a00 */
[----:B------:R-:W1:Y:S01]  /*6ef0*/  LDC.64 R2, c[0x4][R3] ;  /* 0x0100000003027b82 */ /* 0x000e620000000a00 */
[----:B------:R-:W5:Y:S01]  /*6f00*/  LDCU.64 UR4, c[0x4][0x18] ;  /* 0x01000300ff0477ac */ /* 0x000f620008000a00 */
[----:B--2---:R-:W-:Y:S01]  /*6f10*/  MOV R5, UR9 ;  /* 0x0000000900057c02 */ /* 0x004fe20008000f00 */
[----:B------:R-:W-:Y:S01]  /*6f20*/  IMAD.U32 R4, RZ, RZ, UR8 ;  /* 0x00000008ff047e24 */ /* 0x000fe2000f8e00ff */
[----:B---3--:R-:W-:Y:S01]  /*6f30*/  MOV R7, UR7 ;  /* 0x0000000700077c02 */ /* 0x008fe20008000f00 */
[----:B------:R-:W-:Y:S01]  /*6f40*/  IMAD.U32 R6, RZ, RZ, UR6 ;  /* 0x00000006ff067e24 */ /* 0x000fe2000f8e00ff */
[----:B-----5:R-:W-:Y:S01]  /*6f50*/  MOV R11, UR5 ;  /* 0x00000005000b7c02 */ /* 0x020fe20008000f00 */
[----:B------:R-:W-:Y:S02]  /*6f60*/  IMAD.U32 R10, RZ, RZ, UR4 ;  /* 0x00000004ff0a7e24 */ /* 0x000fe4000f8e00ff */
[----:B------:R-:W-:Y:S07]  /*6f70*/  LEPC R20, `(.L_x_111) ;  /* 0x000000001014794e */ /* 0x000fee0000000000 */
[----:B-1--4-:R-:W-:Y:S05]  /*6f80*/  CALL.ABS.NOINC R2 ;  /* 0x0000000002007343 */ /* 0x012fea0003c00000 */
.L_x_111:
        /* <DEDUP_REMOVED lines=14> */
[----:B------:R-:W-:Y:S01]  /*7070*/  F2FP.F16.E5M2.UNPACK_B R54, R75 ;  /* 0x0000004bff36723e */ /* 0x000fe200020004ff */
[----:B------:R-:W-:Y:S01]  /*7080*/  LDTM.16dp32bit_t0_t15.x32 R4, tmem[UR4+0x40] ;  /* 0x00004004000479ee */ /* 0x000fe20008a80000 */
[----:B------:R-:W2:Y:S01]  /*7090*/  LDTM.16dp32bit_t16_t31.x32 R4, tmem[UR4+0x60] ;  /* 0x00006004000479ee */ /* 0x000ea20008aa0000 */
[----:B------:R-:W-:Y:S01]  /*70a0*/  HADD2.F32 R46, -RZ, R46.H1_H1 ;  /* 0x3000002eff2e7230 */ /* 0x000fe20000004100 */
[----:B----4-:R-:W-:Y:S01]  /*70b0*/  F2FP.F16.E5M2.UNPACK_B R58, R76 ;  /* 0x0000004cff3a723e */ /* 0x010fe200020004ff */
[--C-:B------:R-:W-:Y:S01]  /*70c0*/  HADD2.F32 R49, -RZ, R50.reuse.H0_H0 ;  /* 0x20000032ff317230 */ /* 0x100fe20000004100 */
[----:B------:R-:W-:Y:S01]  /*70d0*/  F2FP.F16.E5M2.UNPACK_B R62, R77 ;  /* 0x0000004dff3e723e */ /* 0x000fe200020004ff */
[----:B------:R-:W-:Y:S01]  /*70e0*/  HADD2.F32 R50, -RZ, R50.H1_H1 ;  /* 0x30000032ff327230 */ /* 0x000fe20000004100 */
[----:B------:R-:W-:Y:S01]  /*70f0*/  F2FP.F16.E5M2.UNPACK_B R66, R78 ;  /* 0x0000004eff42723e */ /* 0x000fe200020004ff */
[--C-:B------:R-:W-:Y:S01]  /*7100*/  HADD2.F32 R53, -RZ, R54.reuse.H0_H0 ;  /* 0x20000036ff357230 */ /* 0x100fe20000004100 */
[----:B------:R-:W-:Y:S01]  /*7110*/  F2FP.F16.E5M2.UNPACK_B R70, R79 ;  /* 0x0000004fff46723e */ /* 0x000fe200020004ff */
[----:B------:R-:W-:Y:S01]  /*7120*/  HADD2.F32 R54, -RZ, R54.H1_H1 ;  /* 0x30000036ff367230 */ /* 0x000fe20000004100 */
[----:B------:R-:W-:Y:S01]  /*7130*/  F2FP.F16.E5M2.UNPACK_B R56, R75.H1 ;  /* 0x0000004bff38723e */ /* 0x000fe200030004ff */
[--C-:B------:R-:W-:Y:S01]  /*7140*/  HADD2.F32 R57, -RZ, R58.reuse.H0_H0 ;  /* 0x2000003aff397230 */ /* 0x100fe20000004100 */
[----:B------:R-:W-:Y:S01]  /*7150*/  F2FP.F16.E5M2.UNPACK_B R60, R76.H1 ;  /* 0x0000004cff3c723e */ /* 0x000fe200030004ff */
[----:B------:R-:W-:Y:S01]  /*7160*/  HADD2.F32 R58, -RZ, R58.H1_H1 ;  /* 0x3000003aff3a7230 */ /* 0x000fe20000004100 */
[----:B------:R-:W-:Y:S01]  /*7170*/  F2FP.F16.E5M2.UNPACK_B R64, R77.H1 ;  /* 0x0000004dff40723e */ /* 0x000fe200030004ff */
[--C-:B------:R-:W-:Y:S01]  /*7180*/  HADD2.F32 R61, -RZ, R62.reuse.H0_H0 ;  /* 0x2000003eff3d7230 */ /* 0x100fe20000004100 */
[----:B------:R-:W-:Y:S01]  /*7190*/  F2FP.F16.E5M2.UNPACK_B R68, R78.H1 ;  /* 0x0000004eff44723e */ /* 0x000fe200030004ff */
[----:B------:R-:W-:Y:S01]  /*71a0*/  HADD2.F32 R62, -RZ, R62.H1_H1 ;  /* 0x3000003eff3e7230 */ /* 0x000fe20000004100 */
[----:B------:R-:W-:Y:S01]  /*71b0*/  ISETP.NE.AND P0, PT, R97, RZ, PT ;  /* 0x000000ff6100720c */ /* 0x000fe20003f05270 */
[--C-:B------:R-:W-:Y:S01]  /*71c0*/  HADD2.F32 R65, -RZ, R66.reuse.H0_H0 ;  /* 0x20000042ff417230 */ /* 0x100fe20000004100 */
[----:B------:R-:W-:Y:S01]  /*71d0*/  ISETP.NE.AND P6, PT, R102, RZ, PT ;  /* 0x000000ff6600720c */ /* 0x000fe20003fc5270 */
[----:B------:R-:W-:Y:S02]  /*71e0*/  HADD2.F32 R66, -RZ, R66.H1_H1 ;  /* 0x30000042ff427230 */ /* 0x000fe40000004100 */
[--C-:B------:R-:W-:Y:S02]  /*71f0*/  HADD2.F32 R69, -RZ, R70.reuse.H0_H0 ;  /* 0x20000046ff457230 */ /* 0x100fe40000004100 */
[C---:B--2---:R-:W-:Y:S01]  /*7200*/  FMUL R0, R38.reuse, R4 ;  /* 0x0000000426007220 */ /* 0x044fe20000400000 */
[C---:B------:R-:W-:Y:S01]  /*7210*/  FMUL R2, R38.reuse, R5 ;  /* 0x0000000526027220 */ /* 0x040fe20000400000 */
[C---:B------:R-:W-:Y:S01]  /*7220*/  FMUL R4, R38.reuse, R8 ;  /* 0x0000000826047220 */ /* 0x040fe20000400000 */
[C---:B------:R-:W-:Y:S01]  /*7230*/  FMUL R5, R38.reuse, R9 ;  /* 0x0000000926057220 */ /* 0x040fe20000400000 */
[C---:B------:R-:W-:Y:S01]  /*7240*/  FFMA R0, R41.reuse, R40, R0 ;  /* 0x0000002829007223 */ /* 0x040fe20000000000 */
[C---:B------:R-:W-:Y:S01]  /*7250*/  FFMA R2, R41.reuse, R43, R2 ;  /* 0x0000002b29027223 */ /* 0x040fe20000000002 */
        /* <DEDUP_REMOVED lines=10> */
[----:B------:R-:W-:Y:S02]  /*7300*/  HADD2.F32 R70, -RZ, R70.H1_H1 ;  /* 0x30000046ff467230 */ /* 0x000fe40000004100 */
[C---:B------:R-:W-:Y:S01]  /*7310*/  FMUL R28, R38.reuse, R32 ;  /* 0x00000020261c7220 */ /* 0x040fe20000400000 */
[C---:B------:R-:W-:Y:S01]  /*7320*/  FMUL R29, R38.reuse, R33 ;  /* 0x00000021261d7220 */ /* 0x040fe20000400000 */
[C---:B------:R-:W-:Y:S01]  /*7330*/  FMUL R3, R38.reuse, R6 ;  /* 0x0000000626037220 */ /* 0x040fe20000400000 */
[C---:B------:R-:W-:Y:S01]  /*7340*/  FMUL R7, R38.reuse, R7 ;  /* 0x0000000726077220 */ /* 0x040fe20000400000 */
[--C-:B------:R-:W-:Y:S02]  /*7350*/  HADD2.F32 R47, -RZ, R48.reuse.H0_H0 ;  /* 0x20000030ff2f7230 */ /* 0x100fe40000004100 */
[C---:B------:R-:W-:Y:S01]  /*7360*/  FMUL R6, R38.reuse, R10 ;  /* 0x0000000a26067220 */ /* 0x040fe20000400000 */
[C---:B------:R-:W-:Y:S01]  /*7370*/  FFMA R3, R41.reuse, R42, R3 ;  /* 0x0000002a29037223 */ /* 0x040fe20000000003 */
[----:B------:R-:W-:Y:S02]  /*7380*/  HADD2.F32 R48, -RZ, R48.H1_H1 ;  /* 0x30000030ff307230 */ /* 0x000fe40000004100 */
[C---:B------:R-:W-:Y:S01]  /*7390*/  FFMA R7, R41.reuse, R44, R7 ;  /* 0x0000002c29077223 */ /* 0x040fe20000000007 */
[C---:B------:R-:W-:Y:S01]  /*73a0*/  FFMA R4, R41.reuse, R45, R4 ;  /* 0x0000002d29047223 */ /* 0x040fe20000000004 */
[C---:B------:R-:W-:Y:S01]  /*73b0*/  FFMA R5, R41.reuse, R46, R5 ;  /* 0x0000002e29057223 */ /* 0x040fe20000000005 */
[----:B------:R-:W-:Y:S01]  /*73c0*/  FFMA R6, R41, R47, R6 ;  /* 0x0000002f29067223 */ /* 0x000fe20000000006 */
[----:B------:R-:W-:Y:S01]  /*73d0*/  FMUL R11, R38, R11 ;  /* 0x0000000b260b7220 */ /* 0x000fe20000400000 */
[----:B------:R-:W-:Y:S01]  /*73e0*/  F2FP.F16.E5M2.UNPACK_B R40, R79.H1 ;  /* 0x0000004fff28723e */ /* 0x000fe200030004ff */
[--C-:B------:R-:W-:Y:S01]  /*73f0*/  HADD2.F32 R51, -RZ, R52.reuse.H0_H0 ;  /* 0x20000034ff337230 */ /* 0x100fe20000004100 */
[----:B-1----:R-:W-:Y:S01]  /*7400*/  F2FP.SATFINITE.E5M2.F32.PACK_AB_MERGE_C R105, R7, R3, RZ ;  /* 0x000000030769723e */ /* 0x002fe200048060ff */
[C---:B------:R-:W-:Y:S01]  /*7410*/  FFMA R11, R41.reuse, R48, R11 ;  /* 0x00000030290b7223 */ /* 0x040fe2000000000b */
[C---:B------:R-:W-:Y:S01]  /*7420*/  FFMA R8, R41.reuse, R49, R8 ;  /* 0x0000003129087223 */ /* 0x040fe20000000008 */
[----:B------:R-:W-:Y:S01]  /*7430*/  FFMA R9, R41, R50, R9 ;  /* 0x0000003229097223 */ /* 0x000fe20000000009 */
[----:B------:R-:W-:Y:S01]  /*7440*/  F2FP.SATFINITE.E5M2.F32.PACK_AB_MERGE_C R104, R2, R0, R105 ;  /* 0x000000000268723e */ /* 0x000fe20004806069 */
[----:B------:R-:W-:Y:S01]  /*7450*/  HADD2.F32 R52, -RZ, R52.H1_H1 ;  /* 0x30000034ff347230 */ /* 0x000fe20000004100 */
[----:B------:R-:W-:Y:S01]  /*7460*/  F2FP.SATFINITE.E5M2.F32.PACK_AB_MERGE_C R106, R11, R6, RZ ;  /* 0x000000060b6a723e */ /* 0x000fe200048060ff */
[C---:B------:R-:W-:Y:S01]  /*7470*/  FMUL R10, R38.reuse, R14 ;  /* 0x0000000e260a7220 */ /* 0x040fe20000400000 */
[C---:B------:R-:W-:Y:S01]  /*7480*/  FMUL R15, R38.reuse, R15 ;  /* 0x0000000f260f7220 */ /* 0x040fe20000400000 */
[--C-:B------:R-:W-:Y:S01]  /*7490*/  HADD2.F32 R55, -RZ, R56.reuse.H0_H0 ;  /* 0x20000038ff377230 */ /* 0x100fe20000004100 */
[----:B------:R-:W-:Y:S01]  /*74a0*/  F2FP.SATFINITE.E5M2.F32.PACK_AB_MERGE_C R105, R5, R4, R106 ;  /* 0x000000040569723e */ /* 0x000fe2000480606a */
[C---:B------:R-:W-:Y:S01]  /*74b0*/  FFMA R10, R41.reuse, R51, R10 ;  /* 0x00000033290a7223 */ /* 0x040fe2000000000a */
[C---:B------:R-:W-:Y:S01]  /*74c0*/  FFMA R15, R41.reuse, R52, R15 ;  /* 0x00000034290f7223 */ /* 0x040fe2000000000f */
[C---:B------:R-:W-:Y:S01]  /*74d0*/  FFMA R12, R41.reuse, R53, R12 ;  /* 0x00000035290c7223 */ /* 0x040fe2000000000c */
[C---:B------:R-:W-:Y:S01]  /*74e0*/  FFMA R13, R41.reuse, R54, R13 ;  /* 0x00000036290d7223 */ /* 0x040fe2000000000d */
[----:B------:R-:W-:Y:S02]  /*74f0*/  HADD2.F32 R56, -RZ, R56.H1_H1 ;  /* 0x30000038ff387230 */ /* 0x000fe40000004100 */
[C---:B------:R-:W-:Y:S01]  /*7500*/  FMUL R14, R38.reuse, R18 ;  /* 0x00000012260e7220 */ /* 0x040fe20000400000 */
[C---:B------:R-:W-:Y:S01]  /*7510*/  FMUL R19, R38.reuse, R19 ;  /* 0x0000001326137220 */ /* 0x040fe20000400000 */
[--C-:B------:R-:W-:Y:S02]  /*7520*/  HADD2.F32 R59, -RZ, R60.reuse.H0_H0 ;  /* 0x2000003cff3b7230 */ /* 0x100fe40000004100 */
[C---:B------:R-:W-:Y:S01]  /*7530*/  FMUL R18, R38.reuse, R22 ;  /* 0x0000001626127220 */ /* 0x040fe20000400000 */
[C---:B------:R-:W-:Y:S01]  /*7540*/  FFMA R14, R41.reuse, R55, R14 ;  /* 0x00000037290e7223 */ /* 0x040fe2000000000e */
[----:B------:R-:W-:Y:S02]  /*7550*/  HADD2.F32 R60, -RZ, R60.H1_H1 ;  /* 0x3000003cff3c7230 */ /* 0x000fe40000004100 */
        /* <DEDUP_REMOVED lines=8> */
[C---:B------:R-:W-:Y:S01]  /*75e0*/  FFMA R23, R41.reuse, R60, R23 ;  /* 0x0000003c29177223 */ /* 0x040fe20000000017 */
[C---:B------:R-:W-:Y:S01]  /*75f0*/  FMUL R27, R38.reuse, R27 ;  /* 0x0000001b261b7220 */ /* 0x040fe20000400000 */
[C---:B------:R-:W-:Y:S01]  /*7600*/  FFMA R20, R41.reuse, R61, R20 ;  /* 0x0000003d29147223 */ /* 0x040fe20000000014 */
[C---:B------:R-:W-:Y:S01]  /*7610*/  FFMA R21, R41.reuse, R62, R21 ;  /* 0x0000003e29157223 */ /* 0x040fe20000000015 */
[--C-:B------:R-:W-:Y:S02]  /*7620*/  HADD2.F32 R67, -RZ, R68.reuse.H0_H0 ;  /* 0x20000044ff437230 */ /* 0x100fe40000004100 */
[----:B------:R-:W-:Y:S01]  /*7630*/  FFMA R22, R41, R63, R22 ;  /* 0x0000003f29167223 */ /* 0x000fe20000000016 */
[----:B------:R-:W-:Y:S02]  /*7640*/  HADD2.F32 R68, -RZ, R68.H1_H1 ;  /* 0x30000044ff447230 */ /* 0x000fe40000004100 */
[C---:B------:R-:W-:Y:S01]  /*7650*/  FMUL R26, R38.reuse, R30 ;  /* 0x0000001e261a7220 */ /* 0x040fe20000400000 */
[----:B------:R-:W-:Y:S01]  /*7660*/  F2FP.SATFINITE.E5M2.F32.PACK_AB_MERGE_C R107, R15, R10, RZ ;  /* 0x0000000a0f6b723e */ /* 0x000fe200048060ff */
        /* <DEDUP_REMOVED lines=8> */
[----:B------:R-:W-:Y:S01]  /*76f0*/  F2FP.SATFINITE.E5M2.F32.PACK_AB_MERGE_C R106, R9, R8, R107 ;  /* 0x00000008096a723e */ /* 0x000fe2000480606b */
[----:B------:R-:W-:Y:S01]  /*7700*/  FFMA R31, R41, R68, R31 ;  /* 0x00000044291f7223 */ /* 0x000fe2000000001f */
[----:B------:R-:W-:Y:S01]  /*7710*/  FMUL R35, R38, R35 ;  /* 0x0000002326237220 */ /* 0x000fe20000400000 */
[----:B------:R-:W-:Y:S01]  /*7720*/  F2FP.SATFINITE.E5M2.F32.PACK_AB_MERGE_C R107, R19, R14, RZ ;  /* 0x0000000e136b723e */ /* 0x000fe200048060ff */
[C---:B------:R-:W-:Y:S01]  /*7730*/  FFMA R28, R41.reuse, R69, R28 ;  /* 0x00000045291c7223 */ /* 0x040fe2000000001c */
[C---:B------:R-:W-:Y:S01]  /*7740*/  FFMA R29, R41.reuse, R70, R29 ;  /* 0x00000046291d7223 */ /* 0x040fe2000000001d */
[C---:B------:R-:W-:Y:S01]  /*7750*/  FFMA R30, R41.reuse, R43, R30 ;  /* 0x0000002b291e7223 */ /* 0x040fe2000000001e */
[----:B------:R-:W-:Y:S01]  /*7760*/  FFMA R35, R41, R40, R35 ;  /* 0x0000002829237223 */ /* 0x000fe20000000023 */
        /* <DEDUP_REMOVED lines=21> */
[----:B------:R-:W-:Y:S02]  /*78c0*/  UIADD3 UR4, UP0, UPT, UR62, 0x680, URZ ;  /* 0x000006803e047890 */ /* 0x000fe4000ff1e0ff */
[----:B------:R-:W-:Y:S02]  /*78d0*/  UIADD3 UR9, UPT, UPT, UR49, 0x40, URZ ;  /* 0x0000004031097890 */ /* 0x000fe4000fffe0ff */
[----:B------:R-:W-:Y:S02]  /*78e0*/  UIADD3 UR8, UPT, UPT, UR44, 0x5200, URZ ;  /* 0x000052002c087890 */ /* 0x000fe4000fffe0ff */
[----:B------:R-:W-:Y:S01]  /*78f0*/  UIADD3.X UR5, UPT, UPT, URZ, UR63, URZ, UP0, !UPT ;  /* 0x0000003fff057290 */ /* 0x000fe200087fe4ff */
[----:B------:R-:W-:Y:S01]  /*7900*/  UMOV UR10, UR50 ;  /* 0x00000032000a7c82 */ /* 0x000fe20008000000 */
[----:B------:R-:W-:Y:S07]  /*7910*/  UMOV UR11, UR36 ;  /* 0x00000024000b7c82 */ /* 0x000fee0008000000 */
[----:B------:R2:W-:Y:S01]  /*7920*/  UTMASTG.3D [UR8], [UR4] ;  /* 0x00000008040073b5 */ /* 0x0005e20008010000 */
[----:B------:R0:W-:Y:S01]  /*7930*/  UTMACMDFLUSH ;  /* 0x00000000000079b7 */ /* 0x0001e20000000000 */
[----:B--2---:R-:W-:Y:S04]  /*7940*/  DEPBAR.LE SB0, 0x1 ;  /* 0x000080400000791a */ /* 0x004fe80000000000 */
.L_x_113:
[----:B------:R-:W-:Y:S05]  /*7950*/  BSYNC.RECONVERGENT B0 ;  /* 0x0000000000007941 */ /* 0x000fea0003800200 */
.L_x_112:
        /* <DEDUP_REMOVED lines=16> */
.L_x_117:
[----:B------:R-:W-:Y:S05]  /*7a60*/  BSYNC B0 ;  /* 0x0000000000007941 */ /* 0x000fea0003800000 */
.L_x_116:
        /* <DEDUP_REMOVED lines=17> */
.L_x_115:
[----:B------:R-:W-:Y:S05]  /*7b80*/  BSYNC B1 ;  /* 0x0000000000017941 */ /* 0x000fea0003800000 */
.L_x_114:
        /* <DEDUP_REMOVED lines=21> */
.L_x_119:
        /* <DEDUP_REMOVED lines=18> */
[----:B------:R-:W-:Y:S01]  /*7e00*/  ISETP.NE.AND P6, PT, R102, RZ, PT ;  /* 0x000000ff6600720c */ /* 0x000fe20003fc5270 */
[--C-:B------:R-:W-:Y:S01]  /*7e10*/  HADD2.F32 R49, -RZ, R50.reuse.H0_H0 ;  /* 0x20000032ff317230 */ /* 0x100fe20000004100 */
[----:B----4-:R-:W-:Y:S01]  /*7e20*/  F2FP.F16.E5M2.UNPACK_B R58, R76 ;  /* 0x0000004cff3a723e */ /* 0x010fe200020004ff */
[----:B------:R-:W-:Y:S01]  /*7e30*/  HADD2.F32 R50, -RZ, R50.H1_H1 ;  /* 0x30000032ff327230 */ /* 0x000fe20000004100 */
[----:B------:R-:W-:Y:S01]  /*7e40*/  F2FP.F16.E5M2.UNPACK_B R62, R77 ;  /* 0x0000004dff3e723e */ /* 0x000fe200020004ff */
[--C-:B------:R-:W-:Y:S01]  /*7e50*/  HADD2.F32 R53, -RZ, R54.reuse.H0_H0 ;  /* 0x20000036ff357230 */ /* 0x100fe20000004100 */
[----:B------:R-:W-:Y:S01]  /*7e60*/  F2FP.F16.E5M2.UNPACK_B R66, R78 ;  /* 0x0000004eff42723e */ /* 0x000fe200020004ff */
[----:B------:R-:W-:Y:S01]  /*7e70*/  HADD2.F32 R54, -RZ, R54.H1_H1 ;  /* 0x30000036ff367230 */ /* 0x000fe20000004100 */
[----:B------:R-:W-:Y:S01]  /*7e80*/  F2FP.F16.E5M2.UNPACK_B R70, R79 ;  /* 0x0000004fff46723e */ /* 0x000fe200020004ff */
[--C-:B------:R-:W-:Y:S01]  /*7e90*/  HADD2.F32 R57, -RZ, R58.reuse.H0_H0 ;  /* 0x2000003aff397230 */ /* 0x100fe20000004100 */
[----:B------:R-:W-:Y:S01]  /*7ea0*/  F2FP.F16.E5M2.UNPACK_B R56, R75.H1 ;  /* 0x0000004bff38723e */ /* 0x000fe200030004ff */
[----:B------:R-:W-:Y:S01]  /*7eb0*/  HADD2.F32 R58, -RZ, R58.H1_H1 ;  /* 0x3000003aff3a7230 */ /* 0x000fe20000004100 */
[----:B------:R-:W-:Y:S01]  /*7ec0*/  F2FP.F16.E5M2.UNPACK_B R60, R76.H1 ;  /* 0x0000004cff3c723e */ /* 0x000fe200030004ff */
[--C-:B------:R-:W-:Y:S01]  /*7ed0*/  HADD2.F32 R61, -RZ, R62.reuse.H0_H0 ;  /* 0x2000003eff3d7230 */ /* 0x100fe20000004100 */
[----:B------:R-:W-:Y:S01]  /*7ee0*/  F2FP.F16.E5M2.UNPACK_B R64, R77.H1 ;  /* 0x0000004dff40723e */ /* 0x000fe200030004ff */
[----:B------:R-:W-:Y:S01]  /*7ef0*/  HADD2.F32 R62, -RZ, R62.H1_H1 ;  /* 0x3000003eff3e7230 */ /* 0x000fe20000004100 */
[----:B------:R-:W-:Y:S01]  /*7f00*/  F2FP.F16.E5M2.UNPACK_B R68, R78.H1 ;  /* 0x0000004eff44723e */ /* 0x000fe200030004ff */
        /* <DEDUP_REMOVED lines=112> */
[----:B------:R-:W-:Y:S02]  /*8610*/  UIADD3 UR4, UPT, UPT, UR44, 0x4200, URZ ;  /* 0x000042002c047890 */ /* 0x000fe4000fffe0ff */
[----:B------:R-:W-:Y:S01]  /*8620*/  UIADD3 UR9, UPT, UPT, UR49, 0x80, URZ ;  /* 0x0000008031097890 */ /* 0x000fe2000fffe0ff */
[----:B------:R-:W-:Y:S01]  /*8630*/  UMOV UR10, UR50 ;  /* 0x00000032000a7c82 */ /* 0x000fe20008000000 */
[----:B------:R-:W-:Y:S02]  /*8640*/  UMOV UR11, UR36 ;  /* 0x00000024000b7c82 */ /* 0x000fe40008000000 */
        /* <DEDUP_REMOVED lines=8> */
.L_x_121:
[----:B------:R-:W-:Y:S05]  /*86d0*/  BSYNC.RECONVERGENT B0 ;  /* 0x0000000000007941 */ /* 0x000fea0003800200 */
.L_x_120:
        /* <DEDUP_REMOVED lines=16> */
.L_x_125:
[----:B------:R-:W-:Y:S05]  /*87e0*/  BSYNC B0 ;  /* 0x0000000000007941 */ /* 0x000fea0003800000 */
.L_x_124:
        /* <DEDUP_REMOVED lines=17> */
.L_x_123:
[----:B------:R-:W-:Y:S05]  /*8900*/  BSYNC B1 ;  /* 0x0000000000017941 */ /* 0x000fea0003800000 */
.L_x_122:
        /* <DEDUP_REMOVED lines=21> */
.L_x_127:
[----:B------:R-:W-:Y:S01]  /*8a60*/  ISETP.NE.AND P0, PT, R97, RZ, PT ;  /* 0x000000ff6100720c */ /* 0x000fe20003f05270 */
[----:B------:R-:W-:Y:S05]  /*8a70*/  WARPSYNC.ALL ;  /* 0x0000000000007948 */ /* 0x000fea0003800000 */
[----:B------:R-:W-:Y:S01]  /*8a80*/  R2UR UR4, R39 ;  /* 0x00000000270472ca */ /* 0x000fe200000e0000 */
[----:B------:R-:W2:Y:S01]  /*8a90*/  S2UR UR6, SR_CgaCtaId ;  /* 0x00000000000679c3 */ /* 0x000ea20000008800 */
[-C--:B------:R-:W-:Y:S01]  /*8aa0*/  F2FP.F16.E5M2.UNPACK_B R42, R72.reuse ;  /* 0x00000048ff2a723e */ /* 0x080fe200020004ff */
[----:B------:R-:W-:Y:S01]  /*8ab0*/  BSSY.RECONVERGENT B0, `(.L_x_128) ;  /* 0x000009b000007945 */ /* 0x000fe20003800200 */
[----:B------:R-:W-:Y:S02]  /*8ac0*/  F2FP.F16.E5M2.UNPACK_B R72, R72.H1 ;  /* 0x00000048ff48723e */ /* 0x000fe400030004ff */
[-C--:B------:R-:W-:Y:S01]  /*8ad0*/  F2FP.F16.E5M2.UNPACK_B R46, R73.reuse ;  /* 0x00000049ff2e723e */ /* 0x080fe200020004ff */
[--C-:B------:R-:W-:Y:S01]  /*8ae0*/  HADD2.F32 R40, -RZ, R42.reuse.H0_H0 ;  /* 0x2000002aff287230 */ /* 0x100fe20000004100 */
[----:B------:R-:W-:Y:S01]  /*8af0*/  F2FP.F16.E5M2.UNPACK_B R73, R73.H1 ;  /* 0x00000049ff49723e */ /* 0x000fe200030004ff */
[----:B------:R-:W-:Y:S01]  /*8b00*/  HADD2.F32 R42, -RZ, R42.H1_H1 ;  /* 0x3000002aff2a7230 */ /* 0x000fe20000004100 */
[-C--:B------:R-:W-:Y:S01]  /*8b10*/  F2FP.F16.E5M2.UNPACK_B R50, R74.reuse ;  /* 0x0000004aff32723e */ /* 0x080fe200020004ff */
[----:B------:R-:W-:Y:S01]  /*8b20*/  HADD2.F32 R43, -RZ, R72.H0_H0 ;  /* 0x20000048ff2b7230 */ /* 0x000fe20000004100 */
[----:B------:R-:W-:Y:S01]  /*8b30*/  F2FP.F16.E5M2.UNPACK_B R74, R74.H1 ;  /* 0x0000004aff4a723e */ /* 0x000fe200030004ff */
[----:B------:R-:W-:Y:S01]  /*8b40*/  LDTM.16dp32bit_t0_t15.x32 R4, tmem[UR4+0xc0] ;  /* 0x0000c004000479ee */ /* 0x000fe20008a80000 */
[----:B------:R-:W3:Y:S01]  /*8b50*/  LDTM.16dp32bit_t16_t31.x32 R4, tmem[UR4+0xe0] ;  /* 0x0000e004000479ee */ /* 0x000ee20008aa0000 */
[----:B------:R-:W-:Y:S01]  /*8b60*/  NOP ;  /* 0x0000000000007918 */ /* 0x000fe20000000000 */
[--C-:B------:R-:W-:Y:S01]  /*8b70*/  HADD2.F32 R45, -RZ, R46.reuse.H0_H0 ;  /* 0x2000002eff2d7230 */ /* 0x100fe20000004100 */
[----:B------:R-:W-:Y:S01]  /*8b80*/  R2UR UR5, R71 ;  /* 0x00000000470572ca */ /* 0x000fe200000e0000 */
[----:B------:R-:W-:Y:S01]  /*8b90*/  HADD2.F32 R46, -RZ, R46.H1_H1 ;  /* 0x3000002eff2e7230 */ /* 0x000fe20000004100 */
[----:B------:R-:W-:Y:S01]  /*8ba0*/  F2FP.F16.E5M2.UNPACK_B R54, R75 ;  /* 0x0000004bff36723e */ /* 0x000fe200020004ff */
        /* <DEDUP_REMOVED lines=10> */
[----:B------:R-:W-:Y:S01]  /*8c50*/  UIADD3 UR4, UPT, UPT, UR5, 0xc0, URZ ;  /* 0x000000c005047890 */ /* 0x000fe2000fffe0ff */
[----:B------:R-:W-:Y:S01]  /*8c60*/  HADD2.F32 R59, -RZ, R58.H1_H1 ;  /* 0x3000003aff3b7230 */ /* 0x000fe20000004100 */
[----:B------:R-:W-:Y:S01]  /*8c70*/  F2FP.F16.E5M2.UNPACK_B R76, R76.H1 ;  /* 0x0000004cff4c723e */ /* 0x000fe200030004ff */
[--C-:B------:R-:W-:Y:S01]  /*8c80*/  HADD2.F32 R60, -RZ, R62.reuse.H0_H0 ;  /* 0x2000003eff3c7230 */ /* 0x100fe20000004100 */
[----:B------:R-:W-:Y:S01]  /*8c90*/  F2FP.F16.E5M2.UNPACK_B R77, R77.H1 ;  /* 0x0000004dff4d723e */ /* 0x000fe200030004ff */
[----:B------:R-:W-:Y:S01]  /*8ca0*/  HADD2.F32 R63, -RZ, R62.H1_H1 ;  /* 0x3000003eff3f7230 */ /* 0x000fe20000004100 */
[----:B------:R-:W-:Y:S01]  /*8cb0*/  F2FP.F16.E5M2.UNPACK_B R78, R78.H1 ;  /* 0x0000004eff4e723e */ /* 0x000fe200030004ff */
[--C-:B------:R-:W-:Y:S01]  /*8cc0*/  HADD2.F32 R64, -RZ, R66.reuse.H0_H0 ;  /* 0x20000042ff407230 */ /* 0x100fe20000004100 */
[----:B--2---:R-:W-:Y:S01]  /*8cd0*/  UPRMT UR4, UR6, 0x654, UR4 ;  /* 0x0000065406047896 */ /* 0x004fe20008000004 */
        /* <DEDUP_REMOVED lines=8> */
[----:B------:R-:W-:Y:S01]  /*8d60*/  SYNCS.ARRIVE.TRANS64.RED.A1T0 RZ, [UR4], RZ ;  /* 0x000000ffffff79a7 */ /* 0x000fe20008100404 */
[C---:B------:R-:W-:Y:S01]  /*8d70*/  FMUL R16, R38.reuse, R16 ;  /* 0x0000001026107220 */ /* 0x040fe20000400000 */
[C---:B------:R-:W-:Y:S01]  /*8d80*/  FMUL R17, R38.reuse, R17 ;  /* 0x0000001126117220 */ /* 0x040fe20000400000 */
[C---:B------:R-:W-:Y:S01]  /*8d90*/  FMUL R0, R38.reuse, R20 ;  /* 0x0000001426007220 */ /* 0x040fe20000400000 */
[C---:B------:R-:W-:Y:S01]  /*8da0*/  FMUL R2, R38.reuse, R21 ;  /* 0x0000001526027220 */ /* 0x040fe20000400000 */
[C---:B------:R-:W-:Y:S01]  /*8db0*/  FMUL R20, R38.reuse, R25 ;  /* 0x0000001926147220 */ /* 0x040fe20000400000 */
[----:B------:R-:W-:Y:S02]  /*8dc0*/  HADD2.F32 R67, -RZ, R66.H1_H1 ;  /* 0x30000042ff437230 */ /* 0x000fe40000004100 */
[C---:B------:R-:W-:Y:S01]  /*8dd0*/  FMUL R6, R38.reuse, R6 ;  /* 0x0000000626067220 */ /* 0x040fe20000400000 */
[----:B------:R-:W-:Y:S02]  /*8de0*/  HADD2.F32 R44, -RZ, R72.H1_H1 ;  /* 0x30000048ff2c7230 */ /* 0x000fe40000004100 */
[C---:B------:R-:W-:Y:S01]  /*8df0*/  FMUL R7, R38.reuse, R7 ;  /* 0x0000000726077220 */ /* 0x040fe20000400000 */
[--C-:B------:R-:W-:Y:S02]  /*8e00*/  HADD2.F32 R47, -RZ, R73.reuse.H0_H0 ;  /* 0x20000049ff2f7230 */ /* 0x100fe40000004100 */
[C---:B------:R-:W-:Y:S01]  /*8e10*/  FFMA R6, R41.reuse, R43, R6 ;  /* 0x0000002b29067223 */ /* 0x040fe20000000006 */
[--C-:B------:R-:W-:Y:S02]  /*8e20*/  HADD2.F32 R40, -RZ, R68.reuse.H0_H0 ;  /* 0x20000044ff287230 */ /* 0x100fe40000004100 */
[C---:B------:R-:W-:Y:S01]  /*8e30*/  FFMA R7, R41.reuse, R44, R7 ;  /* 0x0000002c29077223 */ /* 0x040fe20000000007 */
[C---:B------:R-:W-:Y:S01]  /*8e40*/  FFMA R8, R41.reuse, R45, R8 ;  /* 0x0000002d29087223 */ /* 0x040fe20000000008 */
[----:B------:R-:W-:Y:S01]  /*8e50*/  FFMA R9, R41, R46, R9 ;  /* 0x0000002e29097223 */ /* 0x000fe20000000009 */
[----:B------:R-:W-:Y:S02]  /*8e60*/  HADD2.F32 R43, -RZ, R68.H1_H1 ;  /* 0x30000044ff2b7230 */ /* 0x000fe40000004100 */
[C---:B------:R-:W-:Y:S01]  /*8e70*/  FMUL R10, R38.reuse, R10 ;  /* 0x0000000a260a7220 */ /* 0x040fe20000400000 */
[----:B------:R-:W-:Y:S01]  /*8e80*/  HADD2.F32 R48, -RZ, R73.H1_H1 ;  /* 0x30000049ff307230 */ /* 0x000fe20000004100 */
[----:B------:R-:W-:Y:S01]  /*8e90*/  F2FP.SATFINITE.E5M2.F32.PACK_AB_MERGE_C R100, R7, R6, RZ ;  /* 0x000000060764723e */ /* 0x000fe200048060ff */
[C---:B------:R-:W-:Y:S01]  /*8ea0*/  FMUL R7, R38.reuse, R24 ;  /* 0x0000001826077220 */ /* 0x040fe20000400000 */
[----:B------:R-:W-:Y:S01]  /*8eb0*/  FFMA R10, R41, R47, R10 ;  /* 0x0000002f290a7223 */ /* 0x000fe2000000000a */
[C---:B------:R-:W-:Y:S01]  /*8ec0*/  FMUL R24, R38.reuse, R29 ;  /* 0x0000001d26187220 */ /* 0x040fe20000400000 */
[----:B------:R-:W-:Y:S01]  /*8ed0*/  F2FP.SATFINITE.E5M2.F32.PACK_AB_MERGE_C R100, R5, R4, R100 ;  /* 0x000000040564723e */ /* 0x000fe20004806064 */
[C---:B------:R-:W-:Y:S01]  /*8ee0*/  FMUL R11, R38.reuse, R11 ;  /* 0x0000000b260b7220 */ /* 0x040fe20000400000 */
[--C-:B------:R-:W-:Y:S02]  /*8ef0*/  HADD2.F32 R51, -RZ, R74.reuse.H0_H0 ;  /* 0x2000004aff337230 */ /* 0x100fe40000004100 */
[C---:B------:R-:W-:Y:S01]  /*8f00*/  FMUL R14, R38.reuse, R14 ;  /* 0x0000000e260e7220 */ /* 0x040fe20000400000 */
[----:B------:R-:W-:Y:S02]  /*8f10*/  HADD2.F32 R52, -RZ, R74.H1_H1 ;  /* 0x3000004aff347230 */ /* 0x000fe40000004100 */
[C---:B------:R-:W-:Y:S01]  /*8f20*/  FFMA R11, R41.reuse, R48, R11 ;  /* 0x00000030290b7223 */ /* 0x040fe2000000000b */
[C---:B------:R-:W-:Y:S01]  /*8f30*/  FFMA R12, R41.reuse, R49, R12 ;  /* 0x00000031290c7223 */ /* 0x040fe2000000000c */
[C---:B------:R-:W-:Y:S01]  /*8f40*/  FFMA R13, R41.reuse, R50, R13 ;  /* 0x00000032290d7223 */ /* 0x040fe2000000000d */
[----:B------:R-:W-:Y:S01]  /*8f50*/  FFMA R14, R41, R51, R14 ;  /* 0x00000033290e7223 */ /* 0x000fe2000000000e */
[C---:B------:R-:W-:Y:S01]  /*8f60*/  FMUL R15, R38.reuse, R15 ;  /* 0x0000000f260f7220 */ /* 0x040fe20000400000 */
[--C-:B------:R-:W-:Y:S01]  /*8f70*/  HADD2.F32 R55, -RZ, R75.reuse.H0_H0 ;  /* 0x2000004bff377230 */ /* 0x100fe20000004100 */
[----:B------:R-:W-:Y:S01]  /*8f80*/  F2FP.SATFINITE.E5M2.F32.PACK_AB_MERGE_C R101, R11, R10, RZ ;  /* 0x0000000a0b65723e */ /* 0x000fe200048060ff */
[----:B------:R-:W-:Y:S02]  /*8f90*/  HADD2.F32 R56, -RZ, R75.H1_H1 ;  /* 0x3000004bff387230 */ /* 0x000fe40000004100 */
[C---:B------:R-:W-:Y:S01]  /*8fa0*/  FFMA R15, R41.reuse, R52, R15 ;  /* 0x00000034290f7223 */ /* 0x040fe2000000000f */
[----:B------:R-:W-:Y:S01]  /*8fb0*/  FFMA R16, R41, R53, R16 ;  /* 0x0000003529107223 */ /* 0x000fe20000000010 */
[----:B------:R-:W-:Y:S01]  /*8fc0*/  F2FP.SATFINITE.E5M2.F32.PACK_AB_MERGE_C R101, R9, R8, R101 ;  /* 0x000000080965723e */ /* 0x000fe20004806065 */
[----:B------:R-:W-:Y:S01]  /*8fd0*/  FFMA R17, R41, R54, R17 ;  /* 0x0000003629117223 */ /* 0x000fe20000000011 */
[C---:B------:R-:W-:Y:S01]  /*8fe0*/  FMUL R18, R38.reuse, R18 ;  /* 0x0000001226127220 */ /* 0x040fe20000400000 */
[----:B------:R-:W-:Y:S01]  /*8ff0*/  F2FP.SATFINITE.E5M2.F32.PACK_AB_MERGE_C R102, R15, R14, RZ ;  /* 0x0000000e0f66723e */ /* 0x000fe200048060ff */
[C---:B------:R-:W-:Y:S01]  /*9000*/  FMUL R19, R38.reuse, R19 ;  /* 0x0000001326137220 */ /* 0x040fe20000400000 */
[--C-:B------:R-:W-:Y:S02]  /*9010*/  HADD2.F32 R58, -RZ, R76.reuse.H0_H0 ;  /* 0x2000004cff3a7230 */ /* 0x100fe40000004100 */
[----:B------:R-:W-:Y:S01]  /*9020*/  FFMA R18, R41, R55, R18 ;  /* 0x0000003729127223 */ /* 0x000fe20000000012 */
[----:B------:R-:W-:Y:S01]  /*9030*/  F2FP.SATFINITE.E5M2.F32.PACK_AB_MERGE_C R102, R13, R12, R102 ;  /* 0x0000000c0d66723e */ /* 0x000fe20004806066 */
[C---:B------:R-:W-:Y:S01]  /*9040*/  FFMA R19, R41.reuse, R56, R19 ;  /* 0x0000003829137223 */ /* 0x040fe20000000013 */
[----:B------:R-:W-:Y:S02]  /*9050*/  HADD2.F32 R61, -RZ, R76.H1_H1 ;  /* 0x3000004cff3d7230 */ /* 0x000fe40000004100 */
[C---:B------:R-:W-:Y:S01]  /*9060*/  FMUL R3, R38.reuse, R22 ;  /* 0x0000001626037220 */ /* 0x040fe20000400000 */
        /* <DEDUP_REMOVED lines=10> */
[C---:B------:R-:W-:Y:S01]  /*9110*/  FMUL R23, R38.reuse, R28 ;  /* 0x0000001c26177220 */ /* 0x040fe20000400000 */
[----:B------:R-:W-:Y:S01]  /*9120*/  F2FP.F16.E5M2.UNPACK_B R79, R79.H1 ;  /* 0x0000004fff4f723e */ /* 0x000fe200030004ff */
        /* <DEDUP_REMOVED lines=9> */
[C---:B------:R-:W-:Y:S01]  /*91c0*/  FFMA R24, R41.reuse, R67, R24 ;  /* 0x0000004329187223 */ /* 0x040fe20000000018 */
[C---:B------:R-:W-:Y:S01]  /*91d0*/  FMUL R28, R38.reuse, R33 ;  /* 0x00000021261c7220 */ /* 0x040fe20000400000 */
[--C-:B------:R-:W-:Y:S02]  /*91e0*/  HADD2.F32 R42, -RZ, R79.reuse.H0_H0 ;  /* 0x2000004fff2a7230 */ /* 0x100fe40000004100 */
[C---:B------:R-:W-:Y:S01]  /*91f0*/  FFMA R25, R41.reuse, R66, R25 ;  /* 0x0000004229197223 */ /* 0x040fe20000000019 */
[----:B------:R-:W-:Y:S02]  /*9200*/  HADD2.F32 R71, -RZ, R79.H1_H1 ;  /* 0x3000004fff477230 */ /* 0x000fe40000004100 */
[C---:B------:R-:W-:Y:S01]  /*9210*/  FMUL R29, R38.reuse, R34 ;  /* 0x00000022261d7220 */ /* 0x040fe20000400000 */
        /* <DEDUP_REMOVED lines=9> */
[----:B-1----:R-:W-:Y:S01]  /*92b0*/  F2FP.SATFINITE.E5M2.F32.PACK_AB_MERGE_C R105, R22, R21, RZ ;  /* 0x000000151669723e */ /* 0x002fe200048060ff */
[----:B------:R1:W-:Y:S01]  /*92c0*/  STS.128 [R84+UR44+0x5200], R100 ;  /* 0x0052006454007988 */ /* 0x0003e20008000c2c */
[----:B------:R-:W-:Y:S02]  /*92d0*/  F2FP.SATFINITE.E5M2.F32.PACK_AB_MERGE_C R64, R26, R25, RZ ;  /* 0x000000191a40723e */ /* 0x000fe400048060ff */
[----:B------:R-:W-:Y:S02]  /*92e0*/  F2FP.SATFINITE.E5M2.F32.PACK_AB_MERGE_C R67, R30, R29, RZ ;  /* 0x0000001d1e43723e */ /* 0x000fe400048060ff */
[----:B------:R-:W-:Y:S02]  /*92f0*/  F2FP.SATFINITE.E5M2.F32.PACK_AB_MERGE_C R104, R2, R0, R3 ;  /* 0x000000000268723e */ /* 0x000fe40004806003 */
[----:B------:R-:W-:Y:S02]  /*9300*/  F2FP.SATFINITE.E5M2.F32.PACK_AB_MERGE_C R105, R20, R7, R105 ;  /* 0x000000071469723e */ /* 0x000fe40004806069 */
[----:B------:R-:W-:Y:S02]  /*9310*/  F2FP.SATFINITE.E5M2.F32.PACK_AB_MERGE_C R106, R24, R23, R64 ;  /* 0x00000017186a723e */ /* 0x000fe40004806040 */
[----:B------:R-:W-:Y:S02]  /*9320*/  F2FP.SATFINITE.E5M2.F32.PACK_AB_MERGE_C R107, R28, R27, R67 ;  /* 0x0000001b1c6b723e */ /* 0x000fe40004806043 */
[----:B------:R-:W-:Y:S03]  /*9330*/  IADD3 R36, PT, PT, R36, 0x1, RZ ;  /* 0x0000000124247810 */ /* 0x000fe60007ffe0ff */
        /* <DEDUP_REMOVED lines=18> */
.L_x_129:
[----:B------:R-:W-:Y:S05]  /*9460*/  BSYNC.RECONVERGENT B0 ;  /* 0x0000000000007941 */ /* 0x000fea0003800200 */
.L_x_128:
[----:B------:R-:W-:Y:S01]  /*9470*/  R2UR UR4, R87 ;  /* 0x00000000570472ca */ /* 0x000fe200000e0000 */
[----:B------:R-:W-:Y:S01]  /*9480*/  BAR.SYNC.DEFER_BLOCKING 0x1, 0x80 ;  /* 0x0042000000007b1d */ /* 0x000fe20000010000 */
[C---:B------:R-:W-:Y:S01]  /*9490*/  ISETP.NE.AND P0, PT, R89.reuse, 0x2, PT ;  /* 0x000000025900780c */ /* 0x040fe20003f05270 */
[----:B------:R-:W-:Y:S01]  /*94a0*/  UISETP.NE.AND UP0, UPT, UR45, URZ, UPT ;  /* 0x000000ff2d00728c */ /* 0x000fe2000bf05270 */
[----:B------:R-:W-:Y:S01]  /*94b0*/  ISETP.NE.AND P1, PT, R36, 0x4, PT ;  /* 0x000000042400780c */ /* 0x000fe20003f25270 */
[----:B------:R-:W-:Y:S01]  /*94c0*/  UIADD3 UR20, UPT, UPT, UR37, UR59, URZ ;  /* 0x0000003b25147290 */ /* 0x000fe2000fffe0ff */
[----:B------:R-:W-:Y:S02]  /*94d0*/  SEL R5, RZ, 0x1, P0 ;  /* 0x00000001ff057807 */ /* 0x000fe40000000000 */
[----:B------:R-:W-:Y:S02]  /*94e0*/  SEL R3, RZ, 0x1, P1 ;  /* 0x00000001ff037807 */ /* 0x000fe40000800000 */
[----:B------:R-:W-:Y:S02]  /*94f0*/  LOP3.LUT R92, R92, R5, RZ, 0x3c, !PT ;  /* 0x000000055c5c7212 */ /* 0x000fe400078e3cff */
[----:B------:R-:W-:Y:S01]  /*9500*/  LOP3.LUT R94, R94, R3, RZ, 0x3c, !PT ;  /* 0x000000035e5e7212 */ /* 0x000fe200078e3cff */
[----:B------:R-:W-:Y:S01]  /*9510*/  UIADD3 UR16, UPT, UPT, UR38, UR4, URZ ;  /* 0x0000000426107290 */ /* 0x000fe2000fffe0ff */
[----:B------:R-:W-:Y:S02]  /*9520*/  SEL R89, R89, RZ, P0 ;  /* 0x000000ff59597207 */ /* 0x000fe40000000000 */
[----:B------:R-:W-:Y:S01]  /*9530*/  SEL R36, R36, RZ, P1 ;  /* 0x000000ff24247207 */ /* 0x000fe20000800000 */
[----:B------:R-:W-:Y:S01]  /*9540*/  UMOV UR36, UR58 ;  /* 0x0000003a00247c82 */ /* 0x000fe20008000000 */
[----:B------:R-:W-:Y:S07]  /*9550*/  BRA.U UP0, `(.L_x_130) ;  /* 0xffffffb900e07547 */ /* 0x000fee000b83ffff */
[----:B------:R-:W-:Y:S05]  /*9560*/  EXIT ;  /* 0x000000000000794d */ /* 0x000fea0003800000 */
.L_x_24:
[----:B--2---:R2:W3:Y:S02]  /*9570*/  SYNCS.PHASECHK.TRANS64.TRYWAIT P0, [R0+URZ+0xf0], R3 ;  /* 0x0000f003000075a7 */ /* 0x0044e400080011ff */
[----:B---3--:R-:W-:Y:S05]  /*9580*/  @!P0 NANOSLEEP.SYNCS 0x989680 ;  /* 0x009896800000895d */ /* 0x008fea0003900000 */
[----:B------:R-:W3:Y:S02]  /*9590*/  @!P0 SYNCS.PHASECHK.TRANS64 P0, [R0+URZ+0xf0], R3 ;  /* 0x0000f003000085a7 */ /* 0x000ee400080010ff */
[----:B---3--:R-:W-:Y:S05]  /*95a0*/  @!P0 BRA `(.L_x_24) ;  /* 0xfffffffc00f08947 */ /* 0x008fea000383ffff */
[----:B------:R-:W-:Y:S05]  /*95b0*/  BRA `(.L_x_131) ;  /* 0xffffff8000bc7947 */ /* 0x000fea000383ffff */
.L_x_27:
[----:B--2---:R-:W-:-:S07]  /*95c0*/  MOV R0, UR33 ;  /* 0x0000002100007c02 */ /* 0x004fce0008000f00 */
.L_x_132:
[----:B--2---:R2:W3:Y:S02]  /*95d0*/  SYNCS.PHASECHK.TRANS64.TRYWAIT P0, [R0+URZ+0x18], R3 ;  /* 0x00001803000075a7 */ /* 0x0044e400080011ff */
[----:B---3--:R-:W-:Y:S05]  /*95e0*/  @!P0 NANOSLEEP.SYNCS 0x989680 ;  /* 0x009896800000895d */ /* 0x008fea0003900000 */
[----:B------:R-:W3:Y:S02]  /*95f0*/  @!P0 SYNCS.PHASECHK.TRANS64 P0, [R0+URZ+0x18], R3 ;  /* 0x00001803000085a7 */ /* 0x000ee400080010ff */
[----:B---3--:R-:W-:Y:S05]  /*9600*/  @!P0 BRA `(.L_x_132) ;  /* 0xfffffffc00f08947 */ /* 0x008fea000383ffff */
[----:B------:R-:W-:Y:S05]  /*9610*/  BRA `(.L_x_26) ;  /* 0xffffff8000fc7947 */ /* 0x000fea000383ffff */
.L_x_34:
[----:B-1----:R-:W-:-:S07]  /*9620*/  MOV R0, UR17 ;  /* 0x0000001100007c02 */ /* 0x002fce0008000f00 */
.L_x_133:
[----:B-1----:R1:W2:Y:S02]  /*9630*/  SYNCS.PHASECHK.TRANS64.TRYWAIT P0, [R0+URZ+0x18], R3 ;  /* 0x00001803000075a7 */ /* 0x0022a400080011ff */
[----:B--2---:R-:W-:Y:S05]  /*9640*/  @!P0 NANOSLEEP.SYNCS 0x989680 ;  /* 0x009896800000895d */ /* 0x004fea0003900000 */
[----:B------:R-:W2:Y:S02]  /*9650*/  @!P0 SYNCS.PHASECHK.TRANS64 P0, [R0+URZ+0x18], R3 ;  /* 0x00001803000085a7 */ /* 0x000ea400080010ff */
[----:B--2---:R-:W-:Y:S05]  /*9660*/  @!P0 BRA `(.L_x_133) ;  /* 0xfffffffc00f08947 */ /* 0x004fea000383ffff */
[----:B------:R-:W-:Y:S05]  /*9670*/  BRA `(.L_x_33) ;  /* 0xffffff8400b87947 */ /* 0x000fea000383ffff */
.L_x_39:
[----:B-1----:R1:W2:Y:S02]  /*9680*/  SYNCS.PHASECHK.TRANS64.TRYWAIT P0, [R3+URZ+0x80], R0 ;  /* 0x00008000030075a7 */ /* 0x0022a400080011ff */
[----:B--2---:R-:W-:Y:S05]  /*9690*/  @!P0 NANOSLEEP.SYNCS 0x989680 ;  /* 0x009896800000895d */ /* 0x004fea0003900000 */
[----:B------:R-:W2:Y:S02]  /*96a0*/  @!P0 SYNCS.PHASECHK.TRANS64 P0, [R3+URZ+0x80], R0 ;  /* 0x00008000030085a7 */ /* 0x000ea400080010ff */
[----:B--2---:R-:W-:Y:S05]  /*96b0*/  @!P0 BRA `(.L_x_39) ;  /* 0xfffffffc00f08947 */ /* 0x004fea000383ffff */
[----:B------:R-:W-:Y:S05]  /*96c0*/  BRA `(.L_x_134) ;  /* 0xffffff8800587947 */ /* 0x000fea000383ffff */
.L_x_43:
[----:B-1----:R-:W-:-:S07]  /*96d0*/  MOV R0, UR4 ;  /* 0x0000000400007c02 */ /* 0x002fce0008000f00 */
.L_x_135:
[----:B-1----:R1:W2:Y:S02]  /*96e0*/  SYNCS.PHASECHK.TRANS64.TRYWAIT P0, [R0+URZ], R3 ;  /* 0x00000003000075a7 */ /* 0x0022a400080011ff */
[----:B--2---:R-:W-:Y:S05]  /*96f0*/  @!P0 NANOSLEEP.SYNCS 0x989680 ;  /* 0x009896800000895d */ /* 0x004fea0003900000 */
[----:B------:R-:W2:Y:S02]  /*9700*/  @!P0 SYNCS.PHASECHK.TRANS64 P0, [R0+URZ], R3 ;  /* 0x00000003000085a7 */ /* 0x000ea400080010ff */
[----:B--2---:R-:W-:Y:S05]  /*9710*/  @!P0 BRA `(.L_x_135) ;  /* 0xfffffffc00f08947 */ /* 0x004fea000383ffff */
[----:B------:R-:W-:Y:S05]  /*9720*/  BRA `(.L_x_136) ;  /* 0xffffff9000007947 */ /* 0x000fea000383ffff */
.L_x_44:
[----:B------:R-:W-:-:S07]  /*9730*/  MOV R0, UR5 ;  /* 0x0000000500007c02 */ /* 0x000fce0008000f00 */
.L_x_137:
[----:B-1----:R1:W2:Y:S02]  /*9740*/  SYNCS.PHASECHK.TRANS64.TRYWAIT P0, [R0+URZ], R3 ;  /* 0x00000003000075a7 */ /* 0x0022a400080011ff */
[----:B--2---:R-:W-:Y:S05]  /*9750*/  @!P0 NANOSLEEP.SYNCS 0x989680 ;  /* 0x009896800000895d */ /* 0x004fea0003900000 */
[----:B------:R-:W2:Y:S02]  /*9760*/  @!P0 SYNCS.PHASECHK.TRANS64 P0, [R0+URZ], R3 ;  /* 0x00000003000085a7 */ /* 0x000ea400080010ff */
[----:B--2---:R-:W-:Y:S05]  /*9770*/  @!P0 BRA `(.L_x_137) ;  /* 0xfffffffc00f08947 */ /* 0x004fea000383ffff */
[----:B------:R-:W-:Y:S05]  /*9780*/  BRA `(.L_x_138) ;  /* 0xffffff90000c7947 */ /* 0x000fea000383ffff */
.L_x_47:
[----:B-1----:R1:W2:Y:S02]  /*9790*/  SYNCS.PHASECHK.TRANS64.TRYWAIT P0, [R2+URZ+0xe0], R5 ;  /* 0x0000e005020075a7 */ /* 0x0022a400080011ff */
[----:B--2---:R-:W-:Y:S05]  /*97a0*/  @!P0 NANOSLEEP.SYNCS 0x989680 ;  /* 0x009896800000895d */ /* 0x004fea0003900000 */
[----:B------:R-:W2:Y:S02]  /*97b0*/  @!P0 SYNCS.PHASECHK.TRANS64 P0, [R2+URZ+0xe0], R5 ;  /* 0x0000e005020085a7 */ /* 0x000ea400080010ff */
[----:B--2---:R-:W-:Y:S05]  /*97c0*/  @!P0 BRA `(.L_x_47) ;  /* 0xfffffffc00f08947 */ /* 0x004fea000383ffff */
[----:B------:R-:W-:Y:S05]  /*97d0*/  BRA `(.L_x_139) ;  /* 0xffffff9000707947 */ /* 0x000fea000383ffff */
.L_x_48:
[----:B------:R-:W-:-:S07]  /*97e0*/  MOV R2, UR4 ;  /* 0x0000000400027c02 */ /* 0x000fce0008000f00 */
.L_x_140:
[----:B-1----:R1:W2:Y:S02]  /*97f0*/  SYNCS.PHASECHK.TRANS64.TRYWAIT P0, [R2+URZ+0x90], R5 ;  /* 0x00009005020075a7 */ /* 0x0022a400080011ff */
[----:B--2---:R-:W-:Y:S05]  /*9800*/  @!P0 NANOSLEEP.SYNCS 0x989680 ;  /* 0x009896800000895d */ /* 0x004fea0003900000 */
[----:B------:R-:W2:Y:S02]  /*9810*/  @!P0 SYNCS.PHASECHK.TRANS64 P0, [R2+URZ+0x90], R5 ;  /* 0x00009005020085a7 */ /* 0x000ea400080010ff */
[----:B--2---:R-:W-:Y:S05]  /*9820*/  @!P0 BRA `(.L_x_140) ;  /* 0xfffffffc00f08947 */ /* 0x004fea000383ffff */
[----:B------:R-:W-:Y:S05]  /*9830*/  BRA `(.L_x_141) ;  /* 0xffffff9000807947 */ /* 0x000fea000383ffff */
.L_x_49:
[----:B-1----:R1:W2:Y:S02]  /*9840*/  SYNCS.PHASECHK.TRANS64.TRYWAIT P1, [R2+URZ+0x80], R5 ;  /* 0x00008005020075a7 */ /* 0x0022a400080211ff */
[----:B--2---:R-:W-:Y:S05]  /*9850*/  @!P1 NANOSLEEP.SYNCS 0x989680 ;  /* 0x009896800000995d */ /* 0x004fea0003900000 */
[----:B------:R-:W2:Y:S02]  /*9860*/  @!P1 SYNCS.PHASECHK.TRANS64 P1, [R2+URZ+0x80], R5 ;  /* 0x00008005020095a7 */ /* 0x000ea400080210ff */
[----:B--2---:R-:W-:Y:S05]  /*9870*/  @!P1 BRA `(.L_x_49) ;  /* 0xfffffffc00f09947 */ /* 0x004fea000383ffff */
[----:B------:R-:W-:Y:S05]  /*9880*/  BRA `(.L_x_142) ;  /* 0xffffff9000b07947 */ /* 0x000fea000383ffff */
.L_x_52:
[----:B------:R-:W-:-:S07]  /*9890*/  MOV R0, UR4 ;  /* 0x0000000400007c02 */ /* 0x000fce0008000f00 */
.L_x_143:
[----:B-1----:R1:W2:Y:S02]  /*98a0*/  SYNCS.PHASECHK.TRANS64.TRYWAIT P0, [R0+URZ+0x90], R3 ;  /* 0x00009003000075a7 */ /* 0x0022a400080011ff */
[----:B--2---:R-:W-:Y:S05]  /*98b0*/  @!P0 NANOSLEEP.SYNCS 0x989680 ;  /* 0x009896800000895d */ /* 0x004fea0003900000 */
[----:B------:R-:W2:Y:S02]  /*98c0*/  @!P0 SYNCS.PHASECHK.TRANS64 P0, [R0+URZ+0x90], R3 ;  /* 0x00009003000085a7 */ /* 0x000ea400080010ff */
[----:B--2---:R-:W-:Y:S05]  /*98d0*/  @!P0 BRA `(.L_x_143) ;  /* 0xfffffffc00f08947 */ /* 0x004fea000383ffff */
[----:B------:R-:W-:Y:S05]  /*98e0*/  BRA `(.L_x_51) ;  /* 0xffffff9400047947 */ /* 0x000fea000383ffff */
.L_x_59:
[----:B-1----:R1:W2:Y:S02]  /*98f0*/  SYNCS.PHASECHK.TRANS64.TRYWAIT P1, [R0+URZ+0x80], R5 ;  /* 0x00008005000075a7 */ /* 0x0022a400080211ff */
[----:B--2---:R-:W-:Y:S05]  /*9900*/  @!P1 NANOSLEEP.SYNCS 0x989680 ;  /* 0x009896800000995d */ /* 0x004fea0003900000 */
[----:B------:R-:W2:Y:S02]  /*9910*/  @!P1 SYNCS.PHASECHK.TRANS64 P1, [R0+URZ+0x80], R5 ;  /* 0x00008005000095a7 */ /* 0x000ea400080210ff */
[----:B--2---:R-:W-:Y:S05]  /*9920*/  @!P1 BRA `(.L_x_59) ;  /* 0xfffffffc00f09947 */ /* 0x004fea000383ffff */
[----:B------:R-:W-:Y:S05]  /*9930*/  BRA `(.L_x_144) ;  /* 0xffffff98006c7947 */ /* 0x000fea000383ffff */
.L_x_60:
[----:B------:R-:W-:-:S07]  /*9940*/  MOV R3, UR23 ;  /* 0x0000001700037c02 */ /* 0x000fce0008000f00 */
.L_x_145:
[----:B-1----:R1:W2:Y:S02]  /*9950*/  SYNCS.PHASECHK.TRANS64.TRYWAIT P0, [R3+URZ+0xc0], R0 ;  /* 0x0000c000030075a7 */ /* 0x0022a400080011ff */
[----:B--2---:R-:W-:Y:S05]  /*9960*/  @!P0 NANOSLEEP.SYNCS 0x989680 ;  /* 0x009896800000895d */ /* 0x004fea0003900000 */
[----:B------:R-:W2:Y:S02]  /*9970*/  @!P0 SYNCS.PHASECHK.TRANS64 P0, [R3+URZ+0xc0], R0 ;  /* 0x0000c000030085a7 */ /* 0x000ea400080010ff */
[----:B--2---:R-:W-:Y:S05]  /*9980*/  @!P0 BRA `(.L_x_145) ;  /* 0xfffffffc00f08947 */ /* 0x004fea000383ffff */
[----:B------:R-:W-:Y:S05]  /*9990*/  BRA `(.L_x_146) ;  /* 0xffffff9800bc7947 */ /* 0x000fea000383ffff */
.L_x_63:
[----:B------:R-:W-:Y:S07]  /*99a0*/  MOV R0, UR5 ;  /* 0x0000000500007c02 */ /* 0x000fee0008000f00 */
.L_x_147:
[----:B-1----:R1:W2:Y:S02]  /*99b0*/  SYNCS.PHASECHK.TRANS64.TRYWAIT P0, [R0+URZ], R3 ;  /* 0x00000003000075a7 */ /* 0x0022a400080011ff */
[----:B--2---:R-:W-:Y:S05]  /*99c0*/  @!P0 NANOSLEEP.SYNCS 0x989680 ;  /* 0x009896800000895d */ /* 0x004fea0003900000 */
[----:B------:R-:W2:Y:S02]  /*99d0*/  @!P0 SYNCS.PHASECHK.TRANS64 P0, [R0+URZ], R3 ;  /* 0x00000003000085a7 */ /* 0x000ea400080010ff */
[----:B--2---:R-:W-:Y:S05]  /*99e0*/  @!P0 BRA `(.L_x_147) ;  /* 0xfffffffc00f08947 */ /* 0x004fea000383ffff */
[----:B------:R-:W-:Y:S05]  /*99f0*/  BRA `(.L_x_62) ;  /* 0xffffff9800d87947 */ /* 0x000fea000383ffff */
.L_x_66:
[----:B------:R-:W-:-:S07]  /*9a00*/  MOV R0, UR4 ;  /* 0x0000000400007c02 */ /* 0x000fce0008000f00 */
.L_x_148:
[----:B--2---:R2:W4:Y:S02]  /*9a10*/  SYNCS.PHASECHK.TRANS64.TRYWAIT P0, [R0+URZ], R3 ;  /* 0x00000003000075a7 */ /* 0x00452400080011ff */
[----:B----4-:R-:W-:Y:S05]  /*9a20*/  @!P0 NANOSLEEP.SYNCS 0x989680 ;  /* 0x009896800000895d */ /* 0x010fea0003900000 */
[----:B------:R-:W4:Y:S02]  /*9a30*/  @!P0 SYNCS.PHASECHK.TRANS64 P0, [R0+URZ], R3 ;  /* 0x00000003000085a7 */ /* 0x000f2400080010ff */
[----:B----4-:R-:W-:Y:S05]  /*9a40*/  @!P0 BRA `(.L_x_148) ;  /* 0xfffffffc00f08947 */ /* 0x010fea000383ffff */
[----:B------:R-:W-:Y:S05]  /*9a50*/  BRA `(.L_x_149) ;  /* 0xffffff9c008c7947 */ /* 0x000fea000383ffff */
.L_x_67:
[----:B------:R-:W-:-:S07]  /*9a60*/  MOV R0, UR5 ;  /* 0x0000000500007c02 */ /* 0x000fce0008000f00 */
.L_x_150:
[----:B-1----:R1:W2:Y:S02]  /*9a70*/  SYNCS.PHASECHK.TRANS64.TRYWAIT P0, [R0+URZ], R3 ;  /* 0x00000003000075a7 */ /* 0x0022a400080011ff */
[----:B--2---:R-:W-:Y:S05]  /*9a80*/  @!P0 NANOSLEEP.SYNCS 0x989680 ;  /* 0x009896800000895d */ /* 0x004fea0003900000 */
[----:B------:R-:W2:Y:S02]  /*9a90*/  @!P0 SYNCS.PHASECHK.TRANS64 P0, [R0+URZ], R3 ;  /* 0x00000003000085a7 */ /* 0x000ea400080010ff */
[----:B--2---:R-:W-:Y:S05]  /*9aa0*/  @!P0 BRA `(.L_x_150) ;  /* 0xfffffffc00f08947 */ /* 0x004fea000383ffff */
[----:B------:R-:W-:Y:S05]  /*9ab0*/  BRA `(.L_x_151) ;  /* 0xffffff9c00987947 */ /* 0x000fea000383ffff */
.L_x_68:
[----:B------:R-:W-:-:S07]  /*9ac0*/  MOV R0, UR5 ;  /* 0x0000000500007c02 */ /* 0x000fce0008000f00 */
.L_x_152:
[----:B-1----:R1:W2:Y:S02]  /*9ad0*/  SYNCS.PHASECHK.TRANS64.TRYWAIT P0, [R0+URZ], R3 ;  /* 0x00000003000075a7 */ /* 0x0022a400080011ff */
[----:B--2---:R-:W-:Y:S05]  /*9ae0*/  @!P0 NANOSLEEP.SYNCS 0x989680 ;  /* 0x009896800000895d */ /* 0x004fea0003900000 */
[----:B------:R-:W2:Y:S02]  /*9af0*/  @!P0 SYNCS.PHASECHK.TRANS64 P0, [R0+URZ], R3 ;  /* 0x00000003000085a7 */ /* 0x000ea400080010ff */
[----:B--2---:R-:W-:Y:S05]  /*9b00*/  @!P0 BRA `(.L_x_152) ;  /* 0xfffffffc00f08947 */ /* 0x004fea000383ffff */
[----:B------:R-:W-:Y:S05]  /*9b10*/  BRA `(.L_x_153) ;  /* 0xffffff9c00a47947 */ /* 0x000fea000383ffff */
.L_x_69:
[----:B------:R-:W-:-:S07]  /*9b20*/  MOV R0, UR4 ;  /* 0x0000000400007c02 */ /* 0x000fce0008000f00 */
.L_x_154:
[----:B-1----:R1:W2:Y:S02]  /*9b30*/  SYNCS.PHASECHK.TRANS64.TRYWAIT P0, [R0+URZ], R3 ;  /* 0x00000003000075a7 */ /* 0x0022a400080011ff */
[----:B--2---:R-:W-:Y:S05]  /*9b40*/  @!P0 NANOSLEEP.SYNCS 0x989680 ;  /* 0x009896800000895d */ /* 0x004fea0003900000 */
[----:B------:R-:W2:Y:S02]  /*9b50*/  @!P0 SYNCS.PHASECHK.TRANS64 P0, [R0+URZ], R3 ;  /* 0x00000003000085a7 */ /* 0x000ea400080010ff */
[----:B--2---:R-:W-:Y:S05]  /*9b60*/  @!P0 BRA `(.L_x_154) ;  /* 0xfffffffc00f08947 */ /* 0x004fea000383ffff */
[----:B------:R-:W-:Y:S05]  /*9b70*/  BRA `(.L_x_155) ;  /* 0xffffff9c00b07947 */ /* 0x000fea000383ffff */
.L_x_74:
[----:B--2---:R2:W3:Y:S02]  /*9b80*/  SYNCS.PHASECHK.TRANS64.TRYWAIT P0, [R12+URZ+0x80], R9 ;  /* 0x000080090c0075a7 */ /* 0x0044e400080011ff */
[----:B---3--:R-:W-:Y:S05]  /*9b90*/  @!P0 NANOSLEEP.SYNCS 0x989680 ;  /* 0x009896800000895d */ /* 0x008fea0003900000 */
[----:B------:R-:W3:Y:S02]  /*9ba0*/  @!P0 SYNCS.PHASECHK.TRANS64 P0, [R12+URZ+0x80], R9 ;  /* 0x000080090c0085a7 */ /* 0x000ee400080010ff */
[----:B---3--:R-:W-:Y:S05]  /*9bb0*/  @!P0 BRA `(.L_x_74) ;  /* 0xfffffffc00f08947 */ /* 0x008fea000383ffff */
[----:B------:R-:W-:Y:S05]  /*9bc0*/  BRA `(.L_x_156) ;  /* 0xffffffa000e07947 */ /* 0x000fea000383ffff */
.L_x_77:
[----:B------:R-:W-:Y:S07]  /*9bd0*/  MOV R0, UR21 ;  /* 0x0000001500007c02 */ /* 0x000fee0008000f00 */
.L_x_157:
[----:B--2---:R2:W3:Y:S02]  /*9be0*/  SYNCS.PHASECHK.TRANS64.TRYWAIT P2, [R0+URZ+0x78], R11 ;  /* 0x0000780b000075a7 */ /* 0x0044e400080411ff */
[----:B---3--:R-:W-:Y:S05]  /*9bf0*/  @!P2 NANOSLEEP.SYNCS 0x989680 ;  /* 0x009896800000a95d */ /* 0x008fea0003900000 */
[----:B------:R-:W3:Y:S02]  /*9c00*/  @!P2 SYNCS.PHASECHK.TRANS64 P2, [R0+URZ+0x78], R11 ;  /* 0x0000780b0000a5a7 */ /* 0x000ee400080410ff */
[----:B---3--:R-:W-:Y:S05]  /*9c10*/  @!P2 BRA `(.L_x_157) ;  /* 0xfffffffc00f0a947 */ /* 0x008fea000383ffff */
[----:B------:R-:W-:Y:S05]  /*9c20*/  BRA `(.L_x_76) ;  /* 0xffffffa800487947 */ /* 0x000fea000383ffff */
.L_x_80:
[----:B--2---:R-:W-:Y:S07]  /*9c30*/  MOV R0, UR21 ;  /* 0x0000001500007c02 */ /* 0x004fee0008000f00 */
.L_x_158:
[----:B--2---:R2:W3:Y:S02]  /*9c40*/  SYNCS.PHASECHK.TRANS64.TRYWAIT P0, [R0+URZ+0x50], R9 ;  /* 0x00005009000075a7 */ /* 0x0044e400080011ff */
[----:B---3--:R-:W-:Y:S05]  /*9c50*/  @!P0 NANOSLEEP.SYNCS 0x989680 ;  /* 0x009896800000895d */ /* 0x008fea0003900000 */
[----:B------:R-:W3:Y:S02]  /*9c60*/  @!P0 SYNCS.PHASECHK.TRANS64 P0, [R0+URZ+0x50], R9 ;  /* 0x00005009000085a7 */ /* 0x000ee400080010ff */
[----:B---3--:R-:W-:Y:S05]  /*9c70*/  @!P0 BRA `(.L_x_158) ;  /* 0xfffffffc00f08947 */ /* 0x008fea000383ffff */
[----:B------:R-:W-:Y:S05]  /*9c80*/  BRA `(.L_x_159) ;  /* 0xffffffa800a47947 */ /* 0x000fea000383ffff */
.L_x_81:
[----:B------:R-:W-:Y:S07]  /*9c90*/  MOV R0, UR21 ;  /* 0x0000001500007c02 */ /* 0x000fee0008000f00 */
.L_x_160:
[----:B--2---:R2:W3:Y:S02]  /*9ca0*/  SYNCS.PHASECHK.TRANS64.TRYWAIT P0, [R0+URZ+0x58], R9 ;  /* 0x00005809000075a7 */ /* 0x0044e400080011ff */
[----:B---3--:R-:W-:Y:S05]  /*9cb0*/  @!P0 NANOSLEEP.SYNCS 0x989680 ;  /* 0x009896800000895d */ /* 0x008fea0003900000 */
[----:B------:R-:W3:Y:S02]  /*9cc0*/  @!P0 SYNCS.PHASECHK.TRANS64 P0, [R0+URZ+0x58], R9 ;  /* 0x00005809000085a7 */ /* 0x000ee400080010ff */
[----:B---3--:R-:W-:Y:S05]  /*9cd0*/  @!P0 BRA `(.L_x_160) ;  /* 0xfffffffc00f08947 */ /* 0x008fea000383ffff */
[----:B------:R-:W-:Y:S05]  /*9ce0*/  BRA `(.L_x_161) ;  /* 0xffffffa800dc7947 */ /* 0x000fea000383ffff */
.L_x_82:
[----:B------:R-:W-:Y:S07]  /*9cf0*/  MOV R0, UR21 ;  /* 0x0000001500007c02 */ /* 0x000fee0008000f00 */
.L_x_162:
[----:B--2---:R2:W3:Y:S02]  /*9d00*/  SYNCS.PHASECHK.TRANS64.TRYWAIT P0, [R0+URZ+0x60], R9 ;  /* 0x00006009000075a7 */ /* 0x0044e400080011ff */
[----:B---3--:R-:W-:Y:S05]  /*9d10*/  @!P0 NANOSLEEP.SYNCS 0x989680 ;  /* 0x009896800000895d */ /* 0x008fea0003900000 */
[----:B------:R-:W3:Y:S02]  /*9d20*/  @!P0 SYNCS.PHASECHK.TRANS64 P0, [R0+URZ+0x60], R9 ;  /* 0x00006009000085a7 */ /* 0x000ee400080010ff */
[----:B---3--:R-:W-:Y:S05]  /*9d30*/  @!P0 BRA `(.L_x_162) ;  /* 0xfffffffc00f08947 */ /* 0x008fea000383ffff */
[----:B------:R-:W-:Y:S05]  /*9d40*/  BRA `(.L_x_163) ;  /* 0xffffffac00207947 */ /* 0x000fea000383ffff */
.L_x_83:
[----:B------:R-:W-:Y:S07]  /*9d50*/  MOV R0, UR21 ;  /* 0x0000001500007c02 */ /* 0x000fee0008000f00 */
.L_x_164:
[----:B--2---:R2:W3:Y:S02]  /*9d60*/  SYNCS.PHASECHK.TRANS64.TRYWAIT P0, [R0+URZ+0x68], R9 ;  /* 0x00006809000075a7 */ /* 0x0044e400080011ff */
[----:B---3--:R-:W-:Y:S05]  /*9d70*/  @!P0 NANOSLEEP.SYNCS 0x989680 ;  /* 0x009896800000895d */ /* 0x008fea0003900000 */
[----:B------:R-:W3:Y:S02]  /*9d80*/  @!P0 SYNCS.PHASECHK.TRANS64 P0, [R0+URZ+0x68], R9 ;  /* 0x00006809000085a7 */ /* 0x000ee400080010ff */
[----:B---3--:R-:W-:Y:S05]  /*9d90*/  @!P0 BRA `(.L_x_164) ;  /* 0xfffffffc00f08947 */ /* 0x008fea000383ffff */
[----:B------:R-:W-:Y:S05]  /*9da0*/  BRA `(.L_x_165) ;  /* 0xffffffac00607947 */ /* 0x000fea000383ffff */
.L_x_85:
[----:B------:R-:W-:-:S07]  /*9db0*/  MOV R0, UR21 ;  /* 0x0000001500007c02 */ /* 0x000fce0008000f00 */
.L_x_166:
[----:B---3--:R3:W4:Y:S02]  /*9dc0*/  SYNCS.PHASECHK.TRANS64.TRYWAIT P0, [R0+URZ+0x50], R3 ;  /* 0x00005003000075a7 */ /* 0x00872400080011ff */
[----:B----4-:R-:W-:Y:S05]  /*9dd0*/  @!P0 NANOSLEEP.SYNCS 0x989680 ;  /* 0x009896800000895d */ /* 0x010fea0003900000 */
[----:B------:R-:W4:Y:S02]  /*9de0*/  @!P0 SYNCS.PHASECHK.TRANS64 P0, [R0+URZ+0x50], R3 ;  /* 0x00005003000085a7 */ /* 0x000f2400080010ff */
[----:B----4-:R-:W-:Y:S05]  /*9df0*/  @!P0 BRA `(.L_x_166) ;  /* 0xfffffffc00f08947 */ /* 0x010fea000383ffff */
[----:B------:R-:W-:Y:S05]  /*9e00*/  BRA `(.L_x_167) ;  /* 0xffffffac00d47947 */ /* 0x000fea000383ffff */
.L_x_86:
[----:B---3--:R-:W-:-:S07]  /*9e10*/  MOV R0, UR21 ;  /* 0x0000001500007c02 */ /* 0x008fce0008000f00 */
.L_x_168:
[----:B---3--:R3:W4:Y:S02]  /*9e20*/  SYNCS.PHASECHK.TRANS64.TRYWAIT P0, [R0+URZ+0x58], R3 ;  /* 0x00005803000075a7 */ /* 0x00872400080011ff */
[----:B----4-:R-:W-:Y:S05]  /*9e30*/  @!P0 NANOSLEEP.SYNCS 0x989680 ;  /* 0x009896800000895d */ /* 0x010fea0003900000 */
[----:B------:R-:W4:Y:S02]  /*9e40*/  @!P0 SYNCS.PHASECHK.TRANS64 P0, [R0+URZ+0x58], R3 ;  /* 0x00005803000085a7 */ /* 0x000f2400080010ff */
[----:B----4-:R-:W-:Y:S05]  /*9e50*/  @!P0 BRA `(.L_x_168) ;  /* 0xfffffffc00f08947 */ /* 0x010fea000383ffff */
[----:B------:R-:W-:Y:S05]  /*9e60*/  BRA `(.L_x_169) ;  /* 0xffffffac00c47947 */ /* 0x000fea000383ffff */
.L_x_87:
[----:B---3--:R-:W-:-:S07]  /*9e70*/  MOV R0, UR21 ;  /* 0x0000001500007c02 */ /* 0x008fce0008000f00 */
.L_x_170:
[----:B---3--:R3:W4:Y:S02]  /*9e80*/  SYNCS.PHASECHK.TRANS64.TRYWAIT P0, [R0+URZ+0x60], R3 ;  /* 0x00006003000075a7 */ /* 0x00872400080011ff */
[----:B----4-:R-:W-:Y:S05]  /*9e90*/  @!P0 NANOSLEEP.SYNCS 0x989680 ;  /* 0x009896800000895d */ /* 0x010fea0003900000 */
[----:B------:R-:W4:Y:S02]  /*9ea0*/  @!P0 SYNCS.PHASECHK.TRANS64 P0, [R0+URZ+0x60], R3 ;  /* 0x00006003000085a7 */ /* 0x000f2400080010ff */
[----:B----4-:R-:W-:Y:S05]  /*9eb0*/  @!P0 BRA `(.L_x_170) ;  /* 0xfffffffc00f08947 */ /* 0x010fea000383ffff */
[----:B------:R-:W-:Y:S05]  /*9ec0*/  BRA `(.L_x_171) ;  /* 0xffffffac00b47947 */ /* 0x000fea000383ffff */
.L_x_89:
[----:B-1----:R1:W2:Y:S02]  /*9ed0*/  SYNCS.PHASECHK.TRANS64.TRYWAIT P0, [R3+URZ+0x80], R0 ;  /* 0x00008000030075a7 */ /* 0x0022a400080011ff */
[----:B--2---:R-:W-:Y:S05]  /*9ee0*/  @!P0 NANOSLEEP.SYNCS 0x989680 ;  /* 0x009896800000895d */ /* 0x004fea0003900000 */
[----:B------:R-:W2:Y:S02]  /*9ef0*/  @!P0 SYNCS.PHASECHK.TRANS64 P0, [R3+URZ+0x80], R0 ;  /* 0x00008000030085a7 */ /* 0x000ea400080010ff */
[----:B--2---:R-:W-:Y:S05]  /*9f00*/  @!P0 BRA `(.L_x_89) ;  /* 0xfffffffc00f08947 */ /* 0x004fea000383ffff */
[----:B------:R-:W-:Y:S05]  /*9f10*/  BRA `(.L_x_172) ;  /* 0xffffffb000847947 */ /* 0x000fea000383ffff */
.L_x_100:
[----:B--2---:R2:W1:Y:S02]  /*9f20*/  SYNCS.PHASECHK.TRANS64.TRYWAIT P1, [R2+URZ+0x30], R3 ;  /* 0x00003003020075a7 */ /* 0x00446400080211ff */
[----:B-1----:R-:W-:Y:S05]  /*9f30*/  @!P1 NANOSLEEP.SYNCS 0x989680 ;  /* 0x009896800000995d */ /* 0x002fea0003900000 */
[----:B------:R-:W1:Y:S02]  /*9f40*/  @!P1 SYNCS.PHASECHK.TRANS64 P1, [R2+URZ+0x30], R3 ;  /* 0x00003003020095a7 */ /* 0x000e6400080210ff */
[----:B-1----:R-:W-:Y:S05]  /*9f50*/  @!P1 BRA `(.L_x_100) ;  /* 0xfffffffc00f09947 */ /* 0x002fea000383ffff */
[----:B------:R-:W-:Y:S05]  /*9f60*/  BRA `(.L_x_99) ;  /* 0xffffffbc00fc7947 */ /* 0x000fea000383ffff */
.L_x_102:
[----:B--2---:R2:W4:Y:S02]  /*9f70*/  SYNCS.PHASECHK.TRANS64.TRYWAIT P0, [R71+URZ+0xa0], R4 ;  /* 0x0000a004470075a7 */ /* 0x00452400080011ff */
[----:B----4-:R-:W-:Y:S05]  /*9f80*/  @!P0 NANOSLEEP.SYNCS 0x989680 ;  /* 0x009896800000895d */ /* 0x010fea0003900000 */
[----:B------:R-:W4:Y:S02]  /*9f90*/  @!P0 SYNCS.PHASECHK.TRANS64 P0, [R71+URZ+0xa0], R4 ;  /* 0x0000a004470085a7 */ /* 0x000f2400080010ff */
[----:B----4-:R-:W-:Y:S05]  /*9fa0*/  @!P0 BRA `(.L_x_102) ;  /* 0xfffffffc00f08947 */ /* 0x010fea000383ffff */
[----:B------:R-:W-:Y:S05]  /*9fb0*/  BRA `(.L_x_101) ;  /* 0xffffffc0004c7947 */ /* 0x000fea000383ffff */
.L_x_110:
[----:B---3--:R3:W4:Y:S02]  /*9fc0*/  SYNCS.PHASECHK.TRANS64.TRYWAIT P0, [R112+URZ+0x30], R3 ;  /* 0x00003003700075a7 */ /* 0x00872400080011ff */
[----:B----4-:R-:W-:Y:S05]  /*9fd0*/  @!P0 NANOSLEEP.SYNCS 0x989680 ;  /* 0x009896800000895d */ /* 0x010fea0003900000 */
[----:B------:R-:W4:Y:S02]  /*9fe0*/  @!P0 SYNCS.PHASECHK.TRANS64 P0, [R112+URZ+0x30], R3 ;  /* 0x00003003700085a7 */ /* 0x000f2400080010ff */
[----:B----4-:R-:W-:Y:S05]  /*9ff0*/  @!P0 BRA `(.L_x_110) ;  /* 0xfffffffc00f08947 */ /* 0x010fea000383ffff */
[----:B------:R-:W-:Y:S05]  /*a000*/  BRA `(.L_x_109) ;  /* 0xffffffcc00407947 */ /* 0x000fea000383ffff */
.L_x_118:
[----:B---3--:R3:W4:Y:S02]  /*a010*/  SYNCS.PHASECHK.TRANS64.TRYWAIT P0, [R112+URZ+0x30], R5 ;  /* 0x00003005700075a7 */ /* 0x00872400080011ff */
[----:B----4-:R-:W-:Y:S05]  /*a020*/  @!P0 NANOSLEEP.SYNCS 0x989680 ;  /* 0x009896800000895d */ /* 0x010fea0003900000 */
[----:B------:R-:W4:Y:S02]  /*a030*/  @!P0 SYNCS.PHASECHK.TRANS64 P0, [R112+URZ+0x30], R5 ;  /* 0x00003005700085a7 */ /* 0x000f2400080010ff */
[----:B----4-:R-:W-:Y:S05]  /*a040*/  @!P0 BRA `(.L_x_118) ;  /* 0xfffffffc00f08947 */ /* 0x010fea000383ffff */
[----:B------:R-:W-:Y:S05]  /*a050*/  BRA `(.L_x_117) ;  /* 0xffffffd800807947 */ /* 0x000fea000383ffff */
.L_x_126:
[----:B---3--:R3:W4:Y:S02]  /*a060*/  SYNCS.PHASECHK.TRANS64.TRYWAIT P0, [R102+URZ+0x30], R3 ;  /* 0x00003003660075a7 */ /* 0x00872400080011ff */
[----:B----4-:R-:W-:Y:S05]  /*a070*/  @!P0 NANOSLEEP.SYNCS 0x989680 ;  /* 0x009896800000895d */ /* 0x010fea0003900000 */
[----:B------:R-:W4:Y:S02]  /*a080*/  @!P0 SYNCS.PHASECHK.TRANS64 P0, [R102+URZ+0x30], R3 ;  /* 0x00003003660085a7 */ /* 0x000f2400080010ff */
[----:B----4-:R-:W-:Y:S05]  /*a090*/  @!P0 BRA `(.L_x_126) ;  /* 0xfffffffc00f08947 */ /* 0x010fea000383ffff */
[----:B------:R-:W-:Y:S05]  /*a0a0*/  BRA `(.L_x_125) ;  /* 0xffffffe400cc7947 */ /* 0x000fea000383ffff */
        .weak           $__internal_0_$__cuda_sm10x_tcgen05_guardrail_trap_col_being_dealloced_not_returned_by_alloc
        .type           $__internal_0_$__cuda_sm10x_tcgen05_guardrail_trap_col_being_dealloced_not_returned_by_alloc,@function
        .size           $__internal_0_$__cuda_sm10x_tcgen05_guardrail_trap_col_being_dealloced_not_returned_by_alloc,($__internal_1_$__cuda_sm10x_tcgen05_guardrail_trap_phase_invalid_during_alloc - $__internal_0_$__cuda_sm10x_tcgen05_guardrail_trap_col_being_dealloced_not_returned_by_alloc)
$__internal_0_$__cuda_sm10x_tcgen05_guardrail_trap_col_being_dealloced_not_returned_by_alloc:
[----:B------:R-:W-:Y:S05]  /*a0b0*/  BPT.TRAP 0x1 ;  /* 0x000000040000795c */ /* 0x000fea0000300000 */
[----:B------:R-:W-:-:S04]  /*a0c0*/  HFMA2 R3, -RZ, RZ, 0, 0 ;  /* 0x00000000ff037431 */ /* 0x000fc800000001ff */
[----:B------:R-:W-:Y:S05]  /*a0d0*/  RET.REL.NODEC R2 `(_ZN7cutlass13device_kernelINS_4gemm6kernel13GemmUniversalIN4cute5tupleIJiiiiEEENS1_10collective13CollectiveMmaINS1_35MainloopSm100TmaUmmaWarpSpecializedILi3ELi2ELi4ENS5_IJNS4_1CILi1EEENSA_ILi2EEESB_EEEEENS5_IJNSA_ILi64EEENSA_ILi256EEESF_EEENS_12float_e5m2_tENS5_IJlSB_lEEESI_SJ_NS4_8TiledMMAINS4_8MMA_AtomIJNS4_10MMA_TraitsINS4_19SM100_MMA_F8F6F4_SSEJSI_SI_fSF_SG_NS4_17integral_constantINS4_4UMMA5MajorELSQ_0EEESR_NSO_INSP_7ScaleInELSS_0EEEST_EEEEEENS4_6LayoutINS5_IJSB_SB_SB_EEENS5_IJNSA_ILi0EEESY_SY_EEEEENS5_IJNS4_10UnderscoreES11_S11_EEEEENS4_23SM90_TMA_LOAD_MULTICASTENS4_14ComposedLayoutINS4_7SwizzleILi2ELi4ELi3EEENS4_18smem_ptr_flag_bitsILi8EEENSW_INS5_IJNSA_ILi8EEESF_EEENS5_IJSF_SB_EEEEEEEvNS4_8identityENS4_13SM90_TMA_LOADES1E_vS1F_EENS_8epilogue10collective18CollectiveEpilogueINS1I_23Sm100TmaWarpSpecializedILi4ELi2ELi32ELb0ELb0EEEJSH_NS5_IJNSW_ISF_SB_EES1N_EEESI_SJ_SI_SJ_NS1I_6fusion15FusionCallbacksIS1M_NS1P_17LinearCombinationISI_fSI_fLNS_15FloatRoundStyleE2EEESH_S1O_JEEENS4_5SM1004TMEM4LOAD26SM100_TMEM_LOAD_16dp32b32xES1G_S1E_NS4_39AutoVectorizingCopyWithAssumedAlignmentILi128EEENS4_14SM90_TMA_STOREES1E_S20_S20_EEEvvEEEEvNT_6ParamsE) ;  /* 0xffffff5c02c87950 */ /* 0x000fea0003c3ffff */
        .weak           $__internal_1_$__cuda_sm10x_tcgen05_guardrail_trap_phase_invalid_during_alloc
        .type           $__internal_1_$__cuda_sm10x_tcgen05_guardrail_trap_phase_invalid_during_alloc,@function
        .size           $__internal_1_$__cuda_sm10x_tcgen05_guardrail_trap_phase_invalid_during_alloc,($__internal_2_$__cuda_sm10x_tcgen05_guardrail_trap_unallocated_columns_being_dealloced - $__internal_1_$__cuda_sm10x_tcgen05_guardrail_trap_phase_invalid_during_alloc)
$__internal_1_$__cuda_sm10x_tcgen05_guardrail_trap_phase_invalid_during_alloc:
[----:B------:R-:W-:Y:S05]  /*a0e0*/  BPT.TRAP 0x1 ;  /* 0x000000040000795c */ /* 0x000fea0000300000 */
[----:B------:R-:W-:-:S04]  /*a0f0*/  MOV R5, 0x0 ;  /* 0x0000000000057802 */ /* 0x000fc80000000f00 */
[----:B------:R-:W-:Y:S05]  /*a100*/  RET.REL.NODEC R4 `(_ZN7cutlass13device_kernelINS_4gemm6kernel13GemmUniversalIN4cute5tupleIJiiiiEEENS1_10collective13CollectiveMmaINS1_35MainloopSm100TmaUmmaWarpSpecializedILi3ELi2ELi4ENS5_IJNS4_1CILi1EEENSA_ILi2EEESB_EEEEENS5_IJNSA_ILi64EEENSA_ILi256EEESF_EEENS_12float_e5m2_tENS5_IJlSB_lEEESI_SJ_NS4_8TiledMMAINS4_8MMA_AtomIJNS4_10MMA_TraitsINS4_19SM100_MMA_F8F6F4_SSEJSI_SI_fSF_SG_NS4_17integral_constantINS4_4UMMA5MajorELSQ_0EEESR_NSO_INSP_7ScaleInELSS_0EEEST_EEEEEENS4_6LayoutINS5_IJSB_SB_SB_EEENS5_IJNSA_ILi0EEESY_SY_EEEEENS5_IJNS4_10UnderscoreES11_S11_EEEEENS4_23SM90_TMA_LOAD_MULTICASTENS4_14ComposedLayoutINS4_7SwizzleILi2ELi4ELi3EEENS4_18smem_ptr_flag_bitsILi8EEENSW_INS5_IJNSA_ILi8EEESF_EEENS5_IJSF_SB_EEEEEEEvNS4_8identityENS4_13SM90_TMA_LOADES1E_vS1F_EENS_8epilogue10collective18CollectiveEpilogueINS1I_23Sm100TmaWarpSpecializedILi4ELi2ELi32ELb0ELb0EEEJSH_NS5_IJNSW_ISF_SB_EES1N_EEESI_SJ_SI_SJ_NS1I_6fusion15FusionCallbacksIS1M_NS1P_17LinearCombinationISI_fSI_fLNS_15FloatRoundStyleE2EEESH_S1O_JEEENS4_5SM1004TMEM4LOAD26SM100_TMEM_LOAD_16dp32b32xES1G_S1E_NS4_39AutoVectorizingCopyWithAssumedAlignmentILi128EEENS4_14SM90_TMA_STOREES1E_S20_S20_EEEvvEEEEvNT_6ParamsE) ;  /* 0xffffff5c04bc7950 */ /* 0x000fea0003c3ffff */
        .weak           $__internal_2_$__cuda_sm10x_tcgen05_guardrail_trap_unallocated_columns_being_dealloced
        .type           $__internal_2_$__cuda_sm10x_tcgen05_guardrail_trap_unallocated_columns_being_dealloced,@function
        .size           $__internal_2_$__cuda_sm10x_tcgen05_guardrail_trap_unallocated_columns_being_dealloced,(.L_x_174 - $__internal_2_$__cuda_sm10x_tcgen05_guardrail_trap_unallocated_columns_being_dealloced)
$__internal_2_$__cuda_sm10x_tcgen05_guardrail_trap_unallocated_columns_being_dealloced:
[----:B------:R-:W-:Y:S05]  /*a110*/  BPT.TRAP 0x1 ;  /* 0x000000040000795c */ /* 0x000fea0000300000 */
[----:B------:R-:W-:-:S04]  /*a120*/  HFMA2 R3, -RZ, RZ, 0, 0 ;  /* 0x00000000ff037431 */ /* 0x000fc800000001ff */
[----:B------:R-:W-:Y:S05]  /*a130*/  RET.REL.NODEC R2 `(_ZN7cutlass13device_kernelINS_4gemm6kernel13GemmUniversalIN4cute5tupleIJiiiiEEENS1_10collective13CollectiveMmaINS1_35MainloopSm100TmaUmmaWarpSpecializedILi3ELi2ELi4ENS5_IJNS4_1CILi1EEENSA_ILi2EEESB_EEEEENS5_IJNSA_ILi64EEENSA_ILi256EEESF_EEENS_12float_e5m2_tENS5_IJlSB_lEEESI_SJ_NS4_8TiledMMAINS4_8MMA_AtomIJNS4_10MMA_TraitsINS4_19SM100_MMA_F8F6F4_SSEJSI_SI_fSF_SG_NS4_17integral_constantINS4_4UMMA5MajorELSQ_0EEESR_NSO_INSP_7ScaleInELSS_0EEEST_EEEEEENS4_6LayoutINS5_IJSB_SB_SB_EEENS5_IJNSA_ILi0EEESY_SY_EEEEENS5_IJNS4_10UnderscoreES11_S11_EEEEENS4_23SM90_TMA_LOAD_MULTICASTENS4_14ComposedLayoutINS4_7SwizzleILi2ELi4ELi3EEENS4_18smem_ptr_flag_bitsILi8EEENSW_INS5_IJNSA_ILi8EEESF_EEENS5_IJSF_SB_EEEEEEEvNS4_8identityENS4_13SM90_TMA_LOADES1E_vS1F_EENS_8epilogue10collective18CollectiveEpilogueINS1I_23Sm100TmaWarpSpecializedILi4ELi2ELi32ELb0ELb0EEEJSH_NS5_IJNSW_ISF_SB_EES1N_EEESI_SJ_SI_SJ_NS1I_6fusion15FusionCallbacksIS1M_NS1P_17LinearCombinationISI_fSI_fLNS_15FloatRoundStyleE2EEESH_S1O_JEEENS4_5SM1004TMEM4LOAD26SM100_TMEM_LOAD_16dp32b32xES1G_S1E_NS4_39AutoVectorizingCopyWithAssumedAlignmentILi128EEENS4_14SM90_TMA_STOREES1E_S20_S20_EEEvvEEEEvNT_6ParamsE) ;  /* 0xffffff5c02b07950 */ /* 0x000fea0003c3ffff */
.L_x_173:
[----:B------:R-:W-:-:S00]  /*a140*/  BRA `(.L_x_173) ;  /* 0xfffffffc00fc7947 */ /* 0x000fc0000383ffff */
[----:B------:R-:W-:-:S00]  /*a150*/  NOP ;  /* 0x0000000000007918 */ /* 0x000fc00000000000 */
        /* <DEDUP_REMOVED lines=10> */
.L_x_174:


//--------------------- .nv.global.init           --------------------------
	.section	.nv.global.init,"aw",@progbits
.nv.global.init:
	.type		$str$27,@object
	.size		$str$27,($str$28 - $str$27)
$str$27:
        /*0000*/ 	.byte	0x28, 0x61, 0x64, 0x64, 0x72, 0x65, 0x73, 0x73, 0x20, 0x26, 0x20, 0x6d, 0x61, 0x73, 0x6b, 0x29
        /*0010*/ 	.byte	0x20, 0x3d, 0x3d, 0x20, 0x30, 0x00
	.type		$str$28,@object
	.size		$str$28,($str$26 - $str$28)
$str$28:
        /*0016*/ 	.byte	0x2f, 0x74, 0x6d, 0x70, 0x2f, 0x63, 0x75, 0x74, 0x6c, 0x61, 0x73, 0x73, 0x5f, 0x73, 0x77, 0x65
        /*0026*/ 	.byte	0x65, 0x70, 0x5f, 0x73, 0x72, 0x63, 0x2f, 0x69, 0x6e, 0x63, 0x6c, 0x75, 0x64, 0x65, 0x2f, 0x63
        /*0036*/ 	.byte	0x75, 0x74, 0x65, 0x2f, 0x70, 0x6f, 0x69, 0x6e, 0x74, 0x65, 0x72, 0x5f, 0x66, 0x6c, 0x61, 0x67
        /*0046*/ 	.byte	0x67, 0x65, 0x64, 0x2e, 0x68, 0x70, 0x70, 0x00
	.type		$str$26,@object
	.size		$str$26,($str$25 - $str$26)
$str$26:
        /*004e*/ 	.byte	0x2f, 0x74, 0x6d, 0x70, 0x2f, 0x63, 0x75, 0x74, 0x6c, 0x61, 0x73, 0x73, 0x5f, 0x73, 0x77, 0x65
        /*005e*/ 	.byte	0x65, 0x70, 0x5f, 0x73, 0x72, 0x63, 0x2f, 0x69, 0x6e, 0x63, 0x6c, 0x75, 0x64, 0x65, 0x2f, 0x63
        /*006e*/ 	.byte	0x75, 0x74, 0x65, 0x2f, 0x61, 0x74, 0x6f, 0x6d, 0x2f, 0x63, 0x6f, 0x70, 0x79, 0x5f, 0x74, 0x72
        /*007e*/ 	.byte	0x61, 0x69, 0x74, 0x73, 0x5f, 0x73, 0x6d, 0x31, 0x30, 0x30, 0x2e, 0x68, 0x70, 0x70, 0x00
	.type		$str$25,@object
	.size		$str$25,(__unnamed_1 - $str$25)
$str$25:
        /*008d*/ 	.byte	0x28, 0x28, 0x75, 0x69, 0x6e, 0x74, 0x33, 0x32, 0x5f, 0x74, 0x28, 0x74, 0x68, 0x72, 0x65, 0x61
        /*009d*/ 	.byte	0x64, 0x49, 0x64, 0x78, 0x2e, 0x78, 0x29, 0x20, 0x2f, 0x20, 0x33, 0x32, 0x29, 0x20, 0x25, 0x20
        /*00ad*/ 	.byte	0x34, 0x29, 0x20, 0x3d, 0x3d, 0x20, 0x28, 0x28, 0x28, 0x74, 0x6d, 0x65, 0x6d, 0x5f, 0x61, 0x64
        /*00bd*/ 	.byte	0x64, 0x72, 0x20, 0x3e, 0x3e, 0x20, 0x31, 0x36, 0x29, 0x20, 0x2f, 0x20, 0x33, 0x32, 0x29, 0x20
        /*00cd*/ 	.byte	0x25, 0x20, 0x34, 0x29, 0x00
	.type		__unnamed_1,@object
	.size		__unnamed_1,(__unnamed_2 - __unnamed_1)
__unnamed_1:
        /*00d2*/ 	.byte	0x61, 0x75, 0x74, 0x6f, 0x20, 0x63, 0x75, 0x74, 0x65, 0x3a, 0x3a, 0x61, 0x73, 0x5f, 0x70, 0x6f
        /* <DEDUP_REMOVED lines=24> */
        /*0262*/ 	.byte	0x3c, 0x34, 0x30, 0x39, 0x36, 0x3e, 0x3e, 0x3e, 0x3e, 0x5d, 0x00
	.type		__unnamed_2,@object
	.size		__unnamed_2,(__unnamed_3 - __unnamed_2)
__unnamed_2:
        /* <DEDUP_REMOVED lines=26> */
	.type		__unnamed_3,@object
	.size		__unnamed_3,(.L_3 - __unnamed_3)
__unnamed_3:
        /* <DEDUP_REMOVED lines=40> */
        /*0688*/ 	.byte	0x74, 0x65, 0x3a, 0x3a, 0x43, 0x3c, 0x30, 0x3e, 0x3e, 0x3e, 0x3e, 0x5d, 0x00
.L_3:


//--------------------- .nv.shared._ZN7cutlass13device_kernelINS_4gemm6kernel13GemmUniversalIN4cute5tupleIJiiiiEEENS1_10collective13CollectiveMmaINS1_35MainloopSm100TmaUmmaWarpSpecializedILi3ELi2ELi4ENS5_IJNS4_1CILi1EEENSA_ILi2EEESB_EEEEENS5_IJNSA_ILi64EEENSA_ILi256EEESF_EEENS_12float_e5m2_tENS5_IJlSB_lEEESI_SJ_NS4_8TiledMMAINS4_8MMA_AtomIJNS4_10MMA_TraitsINS4_19SM100_MMA_F8F6F4_SSEJSI_SI_fSF_SG_NS4_17integral_constantINS4_4UMMA5MajorELSQ_0EEESR_NSO_INSP_7ScaleInELSS_0EEEST_EEEEEENS4_6LayoutINS5_IJSB_SB_SB_EEENS5_IJNSA_ILi0EEESY_SY_EEEEENS5_IJNS4_10UnderscoreES11_S11_EEEEENS4_23SM90_TMA_LOAD_MULTICASTENS4_14ComposedLayoutINS4_7SwizzleILi2ELi4ELi3EEENS4_18smem_ptr_flag_bitsILi8EEENSW_INS5_IJNSA_ILi8EEESF_EEENS5_IJSF_SB_EEEEEEEvNS4_8identityENS4_13SM90_TMA_LOADES1E_vS1F_EENS_8epilogue10collective18CollectiveEpilogueINS1I_23Sm100TmaWarpSpecializedILi4ELi2ELi32ELb0ELb0EEEJSH_NS5_IJNSW_ISF_SB_EES1N_EEESI_SJ_SI_SJ_NS1I_6fusion15FusionCallbacksIS1M_NS1P_17LinearCombinationISI_fSI_fLNS_15FloatRoundStyleE2EEESH_S1O_JEEENS4_5SM1004TMEM4LOAD26SM100_TMEM_LOAD_16dp32b32xES1G_S1E_NS4_39AutoVectorizingCopyWithAssumedAlignmentILi128EEENS4_14SM90_TMA_STOREES1E_S20_S20_EEEvvEEEEvNT_6ParamsE --------------------------
	.section	.nv.shared._ZN7cutlass13device_kernelINS_4gemm6kernel13GemmUniversalIN4cute5tupleIJiiiiEEENS1_10collective13CollectiveMmaINS1_35MainloopSm100TmaUmmaWarpSpecializedILi3ELi2ELi4ENS5_IJNS4_1CILi1EEENSA_ILi2EEESB_EEEEENS5_IJNSA_ILi64EEENSA_ILi256EEESF_EEENS_12float_e5m2_tENS5_IJlSB_lEEESI_SJ_NS4_8TiledMMAINS4_8MMA_AtomIJNS4_10MMA_TraitsINS4_19SM100_MMA_F8F6F4_SSEJSI_SI_fSF_SG_NS4_17integral_constantINS4_4UMMA5MajorELSQ_0EEESR_NSO_INSP_7ScaleInELSS_0EEEST_EEEEEENS4_6LayoutINS5_IJSB_SB_SB_EEENS5_IJNSA_ILi0EEESY_SY_EEEEENS5_IJNS4_10UnderscoreES11_S11_EEEEENS4_23SM90_TMA_LOAD_MULTICASTENS4_14ComposedLayoutINS4_7SwizzleILi2ELi4ELi3EEENS4_18smem_ptr_flag_bitsILi8EEENSW_INS5_IJNSA_ILi8EEESF_EEENS5_IJSF_SB_EEEEEEEvNS4_8identityENS4_13SM90_TMA_LOADES1E_vS1F_EENS_8epilogue10collective18CollectiveEpilogueINS1I_23Sm100TmaWarpSpecializedILi4ELi2ELi32ELb0ELb0EEEJSH_NS5_IJNSW_ISF_SB_EES1N_EEESI_SJ_SI_SJ_NS1I_6fusion15FusionCallbacksIS1M_NS1P_17LinearCombinationISI_fSI_fLNS_15FloatRoundStyleE2EEESH_S1O_JEEENS4_5SM1004TMEM4LOAD26SM100_TMEM_LOAD_16dp32b32xES1G_S1E_NS4_39AutoVectorizingCopyWithAssumedAlignmentILi128EEENS4_14SM90_TMA_STOREES1E_S20_S20_EEEvvEEEEvNT_6ParamsE,"aw",@nobits
	.sectionflags	@""
	.align	16
	.zero		1024


//--------------------- .nv.shared.reserved.0     --------------------------
	.section	.nv.shared.reserved.0,"aw",@nobits
	.weak		__nv_reservedSMEM_offset_0_alias
	.size		__nv_reservedSMEM_offset_0_alias, 0, 64
	.other		__nv_reservedSMEM_offset_0_alias,@"STO_CUDA_RESERVED_SHARED STV_DEFAULT"
__nv_reservedSMEM_offset_0_alias:
	.zero		0
.nv.shared.reserved.0:
	.zero		64
	.weak		__nv_reservedSMEM_tcgen05_partition
	.type		__nv_reservedSMEM_tcgen05_partition,@object
	.size		__nv_reservedSMEM_tcgen05_partition,(.L_0 - __nv_reservedSMEM_tcgen05_partition)
__nv_reservedSMEM_tcgen05_partition:
	.zero		32
.L_0:


//--------------------- .nv.global                --------------------------
	.section	.nv.global,"aw",@nobits
.nv.global:
	.type		_ZN39_INTERNAL_e830cf3f_4_k_cu_6950bae5_79714cute1_E,@object
	.size		_ZN39_INTERNAL_e830cf3f_4_k_cu_6950bae5_79714cute1_E,(_ZN39_INTERNAL_e830cf3f_4_k_cu_6950bae5_79714cuda3std3__45__cpo6cbeginE - _ZN39_INTERNAL_e830cf3f_4_k_cu_6950bae5_79714cute1_E)
_ZN39_INTERNAL_e830cf3f_4_k_cu_6950bae5_79714cute1_E:
	.zero		1
	.type		_ZN39_INTERNAL_e830cf3f_4_k_cu_6950bae5_79714cuda3std3__45__cpo6cbeginE,@object
	.size		_ZN39_INTERNAL_e830cf3f_4_k_cu_6950bae5_79714cuda3std3__45__cpo6cbeginE,(_ZN39_INTERNAL_e830cf3f_4_k_cu_6950bae5_79714cuda3std3__48in_placeE - _ZN39_INTERNAL_e830cf3f_4_k_cu_6950bae5_79714cuda3std3__45__cpo6cbeginE)
_ZN39_INTERNAL_e830cf3f_4_k_cu_6950bae5_79714cuda3std3__45__cpo6cbeginE:
	.zero		1
	.type		_ZN39_INTERNAL_e830cf3f_4_k_cu_6950bae5_79714cuda3std3__48in_placeE,@object
	.size		_ZN39_INTERNAL_e830cf3f_4_k_cu_6950bae5_79714cuda3std3__48in_placeE,(_ZN39_INTERNAL_e830cf3f_4_k_cu_6950bae5_79714cuda3std6ranges3__45__cpo9iter_moveE - _ZN39_INTERNAL_e830cf3f_4_k_cu_6950bae5_79714cuda3std3__48in_placeE)
_ZN39_INTERNAL_e830cf3f_4_k_cu_6950bae5_79714cuda3std3__48in_placeE:
	.zero		1
	.type		_ZN39_INTERNAL_e830cf3f_4_k_cu_6950bae5_79714cuda3std6ranges3__45__cpo9iter_moveE,@object
	.size		_ZN39_INTERNAL_e830cf3f_4_k_cu_6950bae5_79714cuda3std6ranges3__45__cpo9iter_moveE,(_ZN39_INTERNAL_e830cf3f_4_k_cu_6950bae5_79714cuda3std3__45__cpo5beginE - _ZN39_INTERNAL_e830cf3f_4_k_cu_6950bae5_79714cuda3std6ranges3__45__cpo9iter_moveE)
_ZN39_INTERNAL_e830cf3f_4_k_cu_6950bae5_79714cuda3std6ranges3__45__cpo9iter_moveE:
	.zero		1
	.type		_ZN39_INTERNAL_e830cf3f_4_k_cu_6950bae5_79714cuda3std3__45__cpo5beginE,@object
	.size		_ZN39_INTERNAL_e830cf3f_4_k_cu_6950bae5_79714cuda3std3__45__cpo5beginE,(_ZN39_INTERNAL_e830cf3f_4_k_cu_6950bae5_79714cuda3std3__441_GLOBAL__N__e830cf3f_4_k_cu_6950bae5_79716ignoreE - _ZN39_INTERNAL_e830cf3f_4_k_cu_6950bae5_79714cuda3std3__45__cpo5beginE)
_ZN39_INTERNAL_e830cf3f_4_k_cu_6950bae5_79714cuda3std3__45__cpo5beginE:
	.zero		1
	.type		_ZN39_INTERNAL_e830cf3f_4_k_cu_6950bae5_79714cuda3std3__441_GLOBAL__N__e830cf3f_4_k_cu_6950bae5_79716ignoreE,@object
	.size		_ZN39_INTERNAL_e830cf3f_4_k_cu_6950bae5_79714cuda3std3__441_GLOBAL__N__e830cf3f_4_k_cu_6950bae5_79716ignoreE,(_ZN39_INTERNAL_e830cf3f_4_k_cu_6950bae5_79714cute7productE - _ZN39_INTERNAL_e830cf3f_4_k_cu_6950bae5_79714cuda3std3__441_GLOBAL__N__e830cf3f_4_k_cu_6950bae5_79716ignoreE)
_ZN39_INTERNAL_e830cf3f_4_k_cu_6950bae5_79714cuda3std3__441_GLOBAL__N__e830cf3f_4_k_cu_6950bae5_79716ignoreE:
	.zero		1
	.type		_ZN39_INTERNAL_e830cf3f_4_k_cu_6950bae5_79714cute7productE,@object
	.size		_ZN39_INTERNAL_e830cf3f_4_k_cu_6950bae5_79714cute7productE,(_ZN39_INTERNAL_e830cf3f_4_k_cu_6950bae5_79714cuda3std3__45__cpo3endE - _ZN39_INTERNAL_e830cf3f_4_k_cu_6950bae5_79714cute7productE)
_ZN39_INTERNAL_e830cf3f_4_k_cu_6950bae5_79714cute7productE:
	.zero		1
	.type		_ZN39_INTERNAL_e830cf3f_4_k_cu_6950bae5_79714cuda3std3__45__cpo3endE,@object
	.size		_ZN39_INTERNAL_e830cf3f_4_k_cu_6950bae5_79714cuda3std3__45__cpo3endE,(_ZN39_INTERNAL_e830cf3f_4_k_cu_6950bae5_79714cuda3std3__419piecewise_constructE - _ZN39_INTERNAL_e830cf3f_4_k_cu_6950bae5_79714cuda3std3__45__cpo3endE)
_ZN39_INTERNAL_e830cf3f_4_k_cu_6950bae5_79714cuda3std3__45__cpo3endE:
	.zero		1
	.type		_ZN39_INTERNAL_e830cf3f_4_k_cu_6950bae5_79714cuda3std3__419piecewise_constructE,@object
	.size		_ZN39_INTERNAL_e830cf3f_4_k_cu_6950bae5_79714cuda3std3__419piecewise_constructE,(_ZN39_INTERNAL_e830cf3f_4_k_cu_6950bae5_79714cuda3std3__45__cpo4cendE - _ZN39_INTERNAL_e830cf3f_4_k_cu_6950bae5_79714cuda3std3__419piecewise_constructE)
_ZN39_INTERNAL_e830cf3f_4_k_cu_6950bae5_79714cuda3std3__419piecewise_constructE:
	.zero		1
	.type		_ZN39_INTERNAL_e830cf3f_4_k_cu_6950bae5_79714cuda3std3__45__cpo4cendE,@object
	.size		_ZN39_INTERNAL_e830cf3f_4_k_cu_6950bae5_79714cuda3std3__45__cpo4cendE,(_ZN39_INTERNAL_e830cf3f_4_k_cu_6950bae5_79714cuda3std6ranges3__45__cpo4swapE - _ZN39_INTERNAL_e830cf3f_4_k_cu_6950bae5_79714cuda3std3__45__cpo4cendE)
_ZN39_INTERNAL_e830cf3f_4_k_cu_6950bae5_79714cuda3std3__45__cpo4cendE:
	.zero		1
	.type		_ZN39_INTERNAL_e830cf3f_4_k_cu_6950bae5_79714cuda3std6ranges3__45__cpo4swapE,@object
	.size		_ZN39_INTERNAL_e830cf3f_4_k_cu_6950bae5_79714cuda3std6ranges3__45__cpo4swapE,(.L_11 - _ZN39_INTERNAL_e830cf3f_4_k_cu_6950bae5_79714cuda3std6ranges3__45__cpo4swapE)
_ZN39_INTERNAL_e830cf3f_4_k_cu_6950bae5_79714cuda3std6ranges3__45__cpo4swapE:
	.zero		1
.L_11:


//--------------------- .nv.constant0._ZN7cutlass13device_kernelINS_4gemm6kernel13GemmUniversalIN4cute5tupleIJiiiiEEENS1_10collective13CollectiveMmaINS1_35MainloopSm100TmaUmmaWarpSpecializedILi3ELi2ELi4ENS5_IJNS4_1CILi1EEENSA_ILi2EEESB_EEEEENS5_IJNSA_ILi64EEENSA_ILi256EEESF_EEENS_12float_e5m2_tENS5_IJlSB_lEEESI_SJ_NS4_8TiledMMAINS4_8MMA_AtomIJNS4_10MMA_TraitsINS4_19SM100_MMA_F8F6F4_SSEJSI_SI_fSF_SG_NS4_17integral_constantINS4_4UMMA5MajorELSQ_0EEESR_NSO_INSP_7ScaleInELSS_0EEEST_EEEEEENS4_6LayoutINS5_IJSB_SB_SB_EEENS5_IJNSA_ILi0EEESY_SY_EEEEENS5_IJNS4_10UnderscoreES11_S11_EEEEENS4_23SM90_TMA_LOAD_MULTICASTENS4_14ComposedLayoutINS4_7SwizzleILi2ELi4ELi3EEENS4_18smem_ptr_flag_bitsILi8EEENSW_INS5_IJNSA_ILi8EEESF_EEENS5_IJSF_SB_EEEEEEEvNS4_8identityENS4_13SM90_TMA_LOADES1E_vS1F_EENS_8epilogue10collective18CollectiveEpilogueINS1I_23Sm100TmaWarpSpecializedILi4ELi2ELi32ELb0ELb0EEEJSH_NS5_IJNSW_ISF_SB_EES1N_EEESI_SJ_SI_SJ_NS1I_6fusion15FusionCallbacksIS1M_NS1P_17LinearCombinationISI_fSI_fLNS_15FloatRoundStyleE2EEESH_S1O_JEEENS4_5SM1004TMEM4LOAD26SM100_TMEM_LOAD_16dp32b32xES1G_S1E_NS4_39AutoVectorizingCopyWithAssumedAlignmentILi128EEENS4_14SM90_TMA_STOREES1E_S20_S20_EEEvvEEEEvNT_6ParamsE --------------------------
	.section	.nv.constant0._ZN7cutlass13device_kernelINS_4gemm6kernel13GemmUniversalIN4cute5tupleIJiiiiEEENS1_10collective13CollectiveMmaINS1_35MainloopSm100TmaUmmaWarpSpecializedILi3ELi2ELi4ENS5_IJNS4_1CILi1EEENSA_ILi2EEESB_EEEEENS5_IJNSA_ILi64EEENSA_ILi256EEESF_EEENS_12float_e5m2_tENS5_IJlSB_lEEESI_SJ_NS4_8TiledMMAINS4_8MMA_AtomIJNS4_10MMA_TraitsINS4_19SM100_MMA_F8F6F4_SSEJSI_SI_fSF_SG_NS4_17integral_constantINS4_4UMMA5MajorELSQ_0EEESR_NSO_INSP_7ScaleInELSS_0EEEST_EEEEEENS4_6LayoutINS5_IJSB_SB_SB_EEENS5_IJNSA_ILi0EEESY_SY_EEEEENS5_IJNS4_10UnderscoreES11_S11_EEEEENS4_23SM90_TMA_LOAD_MULTICASTENS4_14ComposedLayoutINS4_7SwizzleILi2ELi4ELi3EEENS4_18smem_ptr_flag_bitsILi8EEENSW_INS5_IJNSA_ILi8EEESF_EEENS5_IJSF_SB_EEEEEEEvNS4_8identityENS4_13SM90_TMA_LOADES1E_vS1F_EENS_8epilogue10collective18CollectiveEpilogueINS1I_23Sm100TmaWarpSpecializedILi4ELi2ELi32ELb0ELb0EEEJSH_NS5_IJNSW_ISF_SB_EES1N_EEESI_SJ_SI_SJ_NS1I_6fusion15FusionCallbacksIS1M_NS1P_17LinearCombinationISI_fSI_fLNS_15FloatRoundStyleE2EEESH_S1O_JEEENS4_5SM1004TMEM4LOAD26SM100_TMEM_LOAD_16dp32b32xES1G_S1E_NS4_39AutoVectorizingCopyWithAssumedAlignmentILi128EEENS4_14SM90_TMA_STOREES1E_S20_S20_EEEvvEEEEvNT_6ParamsE,"a",@progbits
	.sectionflags	@""
	.align	4
.nv.constant0._ZN7cutlass13device_kernelINS_4gemm6kernel13GemmUniversalIN4cute5tupleIJiiiiEEENS1_10collective13CollectiveMmaINS1_35MainloopSm100TmaUmmaWarpSpecializedILi3ELi2ELi4ENS5_IJNS4_1CILi1EEENSA_ILi2EEESB_EEEEENS5_IJNSA_ILi64EEENSA_ILi256EEESF_EEENS_12float_e5m2_tENS5_IJlSB_lEEESI_SJ_NS4_8TiledMMAINS4_8MMA_AtomIJNS4_10MMA_TraitsINS4_19SM100_MMA_F8F6F4_SSEJSI_SI_fSF_SG_NS4_17integral_constantINS4_4UMMA5MajorELSQ_0EEESR_NSO_INSP_7ScaleInELSS_0EEEST_EEEEEENS4_6LayoutINS5_IJSB_SB_SB_EEENS5_IJNSA_ILi0EEESY_SY_EEEEENS5_IJNS4_10UnderscoreES11_S11_EEEEENS4_23SM90_TMA_LOAD_MULTICASTENS4_14ComposedLayoutINS4_7SwizzleILi2ELi4ELi3EEENS4_18smem_ptr_flag_bitsILi8EEENSW_INS5_IJNSA_ILi8EEESF_EEENS5_IJSF_SB_EEEEEEEvNS4_8identityENS4_13SM90_TMA_LOADES1E_vS1F_EENS_8epilogue10collective18CollectiveEpilogueINS1I_23Sm100TmaWarpSpecializedILi4ELi2ELi32ELb0ELb0EEEJSH_NS5_IJNSW_ISF_SB_EES1N_EEESI_SJ_SI_SJ_NS1I_6fusion15FusionCallbacksIS1M_NS1P_17LinearCombinationISI_fSI_fLNS_15FloatRoundStyleE2EEESH_S1O_JEEENS4_5SM1004TMEM4LOAD26SM100_TMEM_LOAD_16dp32b32xES1G_S1E_NS4_39AutoVectorizingCopyWithAssumedAlignmentILi128EEENS4_14SM90_TMA_STOREES1E_S20_S20_EEEvvEEEEvNT_6ParamsE:
	.zero		2944


//--------------------- SYMBOLS --------------------------

	.type		.nv.reservedSmem.offset0,@object
	.size		.nv.reservedSmem.offset0,0x4
	.type		.nv.reservedSmem.cap,@object
	.size		.nv.reservedSmem.cap,0x4
	.type		__assertfail,@function
